	.target	sm_90a

	.elftype	@"ET_EXEC"


//--------------------- .note.nv.tkinfo           --------------------------
	.section	.note.nv.tkinfo,"",@"SHT_NOTE"
	.sectionflags	@"SHF_NOTE_NV_TKINFO"
	.tkinfo
        /*0018*/ 	.word	0x00000002
        /*0030*/ 	.string	""
        /*0030*/ 	.string	"ptxas"
        /*0030*/ 	.string	"Cuda compilation tools, release 13.0, V13.0.88"
        /*0030*/ 	.string	"Build cuda_13.0.r13.0/compiler.36424714_0"
        /*0030*/ 	.string	"-arch sm_90a -m 64 "



//--------------------- .note.nv.cuinfo           --------------------------
	.section	.note.nv.cuinfo,"",@"SHT_NOTE"
	.sectionflags	@"SHF_NOTE_NV_CUINFO"
        /*0018*/ 	.short	0x0002
        /*001a*/ 	.short	0x005a
        /*001c*/ 	.short	0x0082
	.zero		2


//--------------------- .nv.info                  --------------------------
	.section	.nv.info,"",@"SHT_CUDA_INFO"
	.align	4


	//----- nvinfo : EIATTR_REGCOUNT
	.align		4
        /*0000*/ 	.byte	0x04, 0x2f
        /*0002*/ 	.short	(.L_12 - .L_11)
	.align		4
.L_11:
        /*0004*/ 	.word	index@(_ZN7cutlass13device_kernelINS_4gemm6kernel13GemmUniversalIN4cute5tupleIJiiiiEEENS1_10collective13CollectiveMmaINS1_37MainloopSm90TmaGmmaWarpSpecializedFP8ILi5ENS5_IJNS4_1CILi1EEESB_SB_EEENS1_32KernelTmaWarpSpecializedPingpongEEENS5_IJNSA_ILi64EEESF_SF_EEENS_12float_e4m3_tENS5_IJlSB_lEEESH_SI_NS4_8TiledMMAINS4_8MMA_AtomIJNS4_4SM904GMMA30MMA_64x64x32_F32E4M3E4M3_SS_TNILNSM_7ScaleInE1ELSO_1EEEEEENS4_6LayoutISC_NS5_IJNSA_ILi0EEESS_SS_EEEEENS5_IJNS4_10UnderscoreESV_SV_EEEEENS4_13SM90_TMA_LOADENS4_14ComposedLayoutINS4_7SwizzleILi2ELi4ELi3EEENS4_18smem_ptr_flag_bitsILi8EEENSR_INS5_IJNSA_ILi8EEESF_EEENS5_IJSF_SB_EEEEEEEvNS4_8identityESY_S18_vS19_EENS_8epilogue10collective6detail29Sm90TmaWarpSpecializedAdapterINS1C_15DefaultEpilogueISH_SI_SI_NS1B_6thread17LinearCombinationISH_Li1EffLNS1G_9ScaleType4KindE0ELNS_15FloatRoundStyleE2ESH_EENS1_15EpilogueDefaultEEEEEvvEEEEvNT_6ParamsE)
        /*0008*/ 	.word	0x000000a8


	//----- nvinfo : EIATTR_FRAME_SIZE
	.align		4
.L_12:
        /*000c*/ 	.byte	0x04, 0x11
        /*000e*/ 	.short	(.L_14 - .L_13)
	.align		4
.L_13:
        /*0010*/ 	.word	index@(_ZN7cutlass13device_kernelINS_4gemm6kernel13GemmUniversalIN4cute5tupleIJiiiiEEENS1_10collective13CollectiveMmaINS1_37MainloopSm90TmaGmmaWarpSpecializedFP8ILi5ENS5_IJNS4_1CILi1EEESB_SB_EEENS1_32KernelTmaWarpSpecializedPingpongEEENS5_IJNSA_ILi64EEESF_SF_EEENS_12float_e4m3_tENS5_IJlSB_lEEESH_SI_NS4_8TiledMMAINS4_8MMA_AtomIJNS4_4SM904GMMA30MMA_64x64x32_F32E4M3E4M3_SS_TNILNSM_7ScaleInE1ELSO_1EEEEEENS4_6LayoutISC_NS5_IJNSA_ILi0EEESS_SS_EEEEENS5_IJNS4_10UnderscoreESV_SV_EEEEENS4_13SM90_TMA_LOADENS4_14ComposedLayoutINS4_7SwizzleILi2ELi4ELi3EEENS4_18smem_ptr_flag_bitsILi8EEENSR_INS5_IJNSA_ILi8EEESF_EEENS5_IJSF_SB_EEEEEEEvNS4_8identityESY_S18_vS19_EENS_8epilogue10collective6detail29Sm90TmaWarpSpecializedAdapterINS1C_15DefaultEpilogueISH_SI_SI_NS1B_6thread17LinearCombinationISH_Li1EffLNS1G_9ScaleType4KindE0ELNS_15FloatRoundStyleE2ESH_EENS1_15EpilogueDefaultEEEEEvvEEEEvNT_6ParamsE)
        /*0014*/ 	.word	0x00000000


	//----- nvinfo : EIATTR_MIN_STACK_SIZE
	.align		4
.L_14:
        /*0018*/ 	.byte	0x04, 0x12
        /*001a*/ 	.short	(.L_16 - .L_15)
	.align		4
.L_15:
        /*001c*/ 	.word	index@(_ZN7cutlass13device_kernelINS_4gemm6kernel13GemmUniversalIN4cute5tupleIJiiiiEEENS1_10collective13CollectiveMmaINS1_37MainloopSm90TmaGmmaWarpSpecializedFP8ILi5ENS5_IJNS4_1CILi1EEESB_SB_EEENS1_32KernelTmaWarpSpecializedPingpongEEENS5_IJNSA_ILi64EEESF_SF_EEENS_12float_e4m3_tENS5_IJlSB_lEEESH_SI_NS4_8TiledMMAINS4_8MMA_AtomIJNS4_4SM904GMMA30MMA_64x64x32_F32E4M3E4M3_SS_TNILNSM_7ScaleInE1ELSO_1EEEEEENS4_6LayoutISC_NS5_IJNSA_ILi0EEESS_SS_EEEEENS5_IJNS4_10UnderscoreESV_SV_EEEEENS4_13SM90_TMA_LOADENS4_14ComposedLayoutINS4_7SwizzleILi2ELi4ELi3EEENS4_18smem_ptr_flag_bitsILi8EEENSR_INS5_IJNSA_ILi8EEESF_EEENS5_IJSF_SB_EEEEEEEvNS4_8identityESY_S18_vS19_EENS_8epilogue10collective6detail29Sm90TmaWarpSpecializedAdapterINS1C_15DefaultEpilogueISH_SI_SI_NS1B_6thread17LinearCombinationISH_Li1EffLNS1G_9ScaleType4KindE0ELNS_15FloatRoundStyleE2ESH_EENS1_15EpilogueDefaultEEEEEvvEEEEvNT_6ParamsE)
        /*0020*/ 	.word	0x00000000
.L_16:


//--------------------- .nv.compat                --------------------------
	.section	.nv.compat,"",@"SHT_CUDA_COMPAT_INFO"
	.align	4
        /*0000*/ 	.byte	0x02, 0x09, 0x01, 0x00, 0x02, 0x02, 0x04, 0x00, 0x02, 0x05, 0x05, 0x00, 0x03, 0x07, 0x01, 0x01
        /*0010*/ 	.byte	0x02, 0x03, 0x01, 0x00, 0x02, 0x06, 0x01, 0x00, 0x04, 0x0b, 0x08, 0x00, 0x00, 0x00, 0x00, 0x00
        /*0020*/ 	.byte	0x00, 0x00, 0x00, 0x00


//--------------------- .nv.info._ZN7cutlass13device_kernelINS_4gemm6kernel13GemmUniversalIN4cute5tupleIJiiiiEEENS1_10collective13CollectiveMmaINS1_37MainloopSm90TmaGmmaWarpSpecializedFP8ILi5ENS5_IJNS4_1CILi1EEESB_SB_EEENS1_32KernelTmaWarpSpecializedPingpongEEENS5_IJNSA_ILi64EEESF_SF_EEENS_12float_e4m3_tENS5_IJlSB_lEEESH_SI_NS4_8TiledMMAINS4_8MMA_AtomIJNS4_4SM904GMMA30MMA_64x64x32_F32E4M3E4M3_SS_TNILNSM_7ScaleInE1ELSO_1EEEEEENS4_6LayoutISC_NS5_IJNSA_ILi0EEESS_SS_EEEEENS5_IJNS4_10UnderscoreESV_SV_EEEEENS4_13SM90_TMA_LOADENS4_14ComposedLayoutINS4_7SwizzleILi2ELi4ELi3EEENS4_18smem_ptr_flag_bitsILi8EEENSR_INS5_IJNSA_ILi8EEESF_EEENS5_IJSF_SB_EEEEEEEvNS4_8identityESY_S18_vS19_EENS_8epilogue10collective6detail29Sm90TmaWarpSpecializedAdapterINS1C_15DefaultEpilogueISH_SI_SI_NS1B_6thread17LinearCombinationISH_Li1EffLNS1G_9ScaleType4KindE0ELNS_15FloatRoundStyleE2ESH_EENS1_15EpilogueDefaultEEEEEvvEEEEvNT_6ParamsE --------------------------
	.section	.nv.info._ZN7cutlass13device_kernelINS_4gemm6kernel13GemmUniversalIN4cute5tupleIJiiiiEEENS1_10collective13CollectiveMmaINS1_37MainloopSm90TmaGmmaWarpSpecializedFP8ILi5ENS5_IJNS4_1CILi1EEESB_SB_EEENS1_32KernelTmaWarpSpecializedPingpongEEENS5_IJNSA_ILi64EEESF_SF_EEENS_12float_e4m3_tENS5_IJlSB_lEEESH_SI_NS4_8TiledMMAINS4_8MMA_AtomIJNS4_4SM904GMMA30MMA_64x64x32_F32E4M3E4M3_SS_TNILNSM_7ScaleInE1ELSO_1EEEEEENS4_6LayoutISC_NS5_IJNSA_ILi0EEESS_SS_EEEEENS5_IJNS4_10UnderscoreESV_SV_EEEEENS4_13SM90_TMA_LOADENS4_14ComposedLayoutINS4_7SwizzleILi2ELi4ELi3EEENS4_18smem_ptr_flag_bitsILi8EEENSR_INS5_IJNSA_ILi8EEESF_EEENS5_IJSF_SB_EEEEEEEvNS4_8identityESY_S18_vS19_EENS_8epilogue10collective6detail29Sm90TmaWarpSpecializedAdapterINS1C_15DefaultEpilogueISH_SI_SI_NS1B_6thread17LinearCombinationISH_Li1EffLNS1G_9ScaleType4KindE0ELNS_15FloatRoundStyleE2ESH_EENS1_15EpilogueDefaultEEEEEvvEEEEvNT_6ParamsE,"",@"SHT_CUDA_INFO"
	.sectionflags	@""
	.align	4


	//----- nvinfo : EIATTR_CUDA_API_VERSION
	.align		4
        /*0000*/ 	.byte	0x04, 0x37
        /*0002*/ 	.short	(.L_18 - .L_17)
.L_17:
        /*0004*/ 	.word	0x00000082


	//----- nvinfo : EIATTR_KPARAM_INFO
	.align		4
.L_18:
        /*0008*/ 	.byte	0x04, 0x17
        /*000a*/ 	.short	(.L_20 - .L_19)
.L_19:
        /*000c*/ 	.word	0x00000000
        /*0010*/ 	.short	0x0000
        /*0012*/ 	.short	0x0070
        /*0014*/ 	.byte	0x00, 0xf0, 0x01, 0x10


	//----- nvinfo : EIATTR_SPARSE_MMA_MASK
	.align		4
.L_20:
        /*0018*/ 	.byte	0x03, 0x50
        /*001a*/ 	.short	0x0000


	//----- nvinfo : EIATTR_MAXREG_COUNT
	.align		4
        /*001c*/ 	.byte	0x03, 0x1b
        /*001e*/ 	.short	0x00a8


	//----- nvinfo : EIATTR_NUM_BARRIERS
	.align		4
        /*0020*/ 	.byte	0x02, 0x4c
        /*0022*/ 	.byte	0x01
	.zero		1


	//----- nvinfo : EIATTR_MERCURY_ISA_VERSION
	.align		4
        /*0024*/ 	.byte	0x03, 0x5f
        /*0026*/ 	.short	0x0101


	//----- nvinfo : EIATTR_INT_WARP_WIDE_INSTR_OFFSETS
	.align		4
        /*0028*/ 	.byte	0x04, 0x31
        /*002a*/ 	.short	(.L_22 - .L_21)


	//   ....[0]....
.L_21:
        /*002c*/ 	.word	0x00000440


	//   ....[1]....
        /*0030*/ 	.word	0x00000460


	//   ....[2]....
        /*0034*/ 	.word	0x000004e0


	//   ....[3]....
        /*0038*/ 	.word	0x000004f0


	//   ....[4]....
        /*003c*/ 	.word	0x00000500


	//   ....[5]....
        /*0040*/ 	.word	0x00000520


	//   ....[6]....
        /*0044*/ 	.word	0x00000570


	//   ....[7]....
        /*0048*/ 	.word	0x00000590


	//----- nvinfo : EIATTR_COOP_GROUP_MASK_REGIDS
	.align		4
.L_22:
        /*004c*/ 	.byte	0x04, 0x29
        /*004e*/ 	.short	(.L_24 - .L_23)


	//   ....[0]....
.L_23:
        /*0050*/ 	.word	0xffffffff


	//   ....[1]....
        /*0054*/ 	.word	0xffffffff


	//   ....[2]....
        /*0058*/ 	.word	0xffffffff


	//   ....[3]....
        /*005c*/ 	.word	0xffffffff


	//   ....[4]....
        /*0060*/ 	.word	0xffffffff


	//   ....[5]....
        /*0064*/ 	.word	0xffffffff


	//----- nvinfo : EIATTR_COOP_GROUP_INSTR_OFFSETS
	.align		4
.L_24:
        /*0068*/ 	.byte	0x04, 0x28
        /*006a*/ 	.short	(.L_26 - .L_25)


	//   ....[0]....
.L_25:
        /*006c*/ 	.word	0x00000060


	//   ....[1]....
        /*0070*/ 	.word	0x00000070


	//   ....[2]....
        /*0074*/ 	.word	0x00000130


	//   ....[3]....
        /*0078*/ 	.word	0x000002e0


	//   ....[4]....
        /*007c*/ 	.word	0x00000320


	//   ....[5]....
        /*0080*/ 	.word	0x00000360


	//----- nvinfo : EIATTR_REG_RECONFIG
	.align		4
.L_26:
        /*0084*/ 	.byte	0x01, 0x54
	.zero		2


	//----- nvinfo : EIATTR_MBARRIER_INSTR_OFFSETS
	.align		4
        /*0088*/ 	.byte	0x04, 0x39
        /*008a*/ 	.short	(.L_28 - .L_27)


	//   ....[0]....
.L_27:
        /*008c*/ 	.word	0x00000230
        /*0090*/ 	.word	0x000000ff
        /*0094*/ 	.word	0x00000000
        /*0098*/ 	.short	0x0100
        /*009a*/ 	.byte	0x08
	.zero		1


	//   ....[1]....
        /*009c*/ 	.word	0x00000240
        /*00a0*/ 	.word	0x000000ff
        /*00a4*/ 	.word	0x00000028
        /*00a8*/ 	.short	0x0100
        /*00aa*/ 	.byte	0x08
	.zero		1


	//   ....[2]....
        /*00ac*/ 	.word	0x00000250
        /*00b0*/ 	.word	0x000000ff
        /*00b4*/ 	.word	0x00000008
        /*00b8*/ 	.short	0x0100
        /*00ba*/ 	.byte	0x08
	.zero		1


	//   ....[3]....
        /*00bc*/ 	.word	0x00000260
        /*00c0*/ 	.word	0x000000ff
        /*00c4*/ 	.word	0x00000030
        /*00c8*/ 	.short	0x0100
        /*00ca*/ 	.byte	0x08
	.zero		1


	//   ....[4]....
        /*00cc*/ 	.word	0x00000270
        /*00d0*/ 	.word	0x000000ff
        /*00d4*/ 	.word	0x00000010
        /*00d8*/ 	.short	0x0100
        /*00da*/ 	.byte	0x08
	.zero		1


	//   ....[5]....
        /*00dc*/ 	.word	0x00000280
        /*00e0*/ 	.word	0x000000ff
        /*00e4*/ 	.word	0x00000038
        /*00e8*/ 	.short	0x0100
        /*00ea*/ 	.byte	0x08
	.zero		1


	//   ....[6]....
        /*00ec*/ 	.word	0x00000290
        /*00f0*/ 	.word	0x000000ff
        /*00f4*/ 	.word	0x00000018
        /*00f8*/ 	.short	0x0100
        /*00fa*/ 	.byte	0x08
	.zero		1


	//   ....[7]....
        /*00fc*/ 	.word	0x000002a0
        /*0100*/ 	.word	0x000000ff
        /*0104*/ 	.word	0x00000040
        /*0108*/ 	.short	0x0100
        /*010a*/ 	.byte	0x08
	.zero		1


	//   ....[8]....
        /*010c*/ 	.word	0x000002b0
        /*0110*/ 	.word	0x000000ff
        /*0114*/ 	.word	0x00000020
        /*0118*/ 	.short	0x0100
        /*011a*/ 	.byte	0x08
	.zero		1


	//   ....[9]....
        /*011c*/ 	.word	0x000002c0
        /*0120*/ 	.word	0x000000ff
        /*0124*/ 	.word	0x00000048
        /*0128*/ 	.short	0x0100
        /*012a*/ 	.byte	0x08
	.zero		1


	//   ....[10]....
        /*012c*/ 	.word	0x000005d0
        /*0130*/ 	.word	0x000000ff
        /*0134*/ 	.word	0x00000080
        /*0138*/ 	.short	0x0100
        /*013a*/ 	.byte	0x08
	.zero		1


	//   ....[11]....
        /*013c*/ 	.word	0x00000640
        /*0140*/ 	.word	0x000000ff
        /*0144*/ 	.word	0x00000088
        /*0148*/ 	.short	0x0100
        /*014a*/ 	.byte	0x08
	.zero		1


	//   ....[12]....
        /*014c*/ 	.word	0x00000660
        /*0150*/ 	.word	0x000000ff
        /*0154*/ 	.word	0x00000060
        /*0158*/ 	.short	0x0100
        /*015a*/ 	.byte	0x09
	.zero		1


	//   ....[13]....
        /*015c*/ 	.word	0x00000670
        /*0160*/ 	.word	0x000000ff
        /*0164*/ 	.word	0x00000068
        /*0168*/ 	.short	0x0100
        /*016a*/ 	.byte	0x09
	.zero		1


	//   ....[14]....
        /*016c*/ 	.word	0x00000680
        /*0170*/ 	.word	0x000000ff
        /*0174*/ 	.word	0x00000070
        /*0178*/ 	.short	0x0100
        /*017a*/ 	.byte	0x09
	.zero		1


	//   ....[15]....
        /*017c*/ 	.word	0x00000690
        /*0180*/ 	.word	0x000000ff
        /*0184*/ 	.word	0x00000078
        /*0188*/ 	.short	0x0100
        /*018a*/ 	.byte	0x09
	.zero		1


	//   ....[16]....
        /*018c*/ 	.word	0x000014c0
        /*0190*/ 	.word	0x000000ff
        /*0194*/ 	.word	0xfffffff8
        /*0198*/ 	.short	0x010a
        /*019a*/ 	.byte	0x0f
	.zero		1


	//   ....[17]....
        /*019c*/ 	.word	0x00001790
        /*01a0*/ 	.word	0x000000ff
        /*01a4*/ 	.word	0x00000000
        /*01a8*/ 	.short	0x010a
        /*01aa*/ 	.byte	0x06
	.zero		1


	//   ....[18]....
        /*01ac*/ 	.word	0x000017d0
        /*01b0*/ 	.word	0x000000ff
        /*01b4*/ 	.word	0x00000000
        /*01b8*/ 	.short	0x010a
        /*01ba*/ 	.byte	0x06
	.zero		1


	//   ....[19]....
        /*01bc*/ 	.word	0x00001d40
        /*01c0*/ 	.word	0x000000ff
        /*01c4*/ 	.word	0x00000000
        /*01c8*/ 	.short	0x010a
        /*01ca*/ 	.byte	0x09
	.zero		1


	//   ....[20]....
        /*01cc*/ 	.word	0x00001d80
        /*01d0*/ 	.word	0x000000ff
        /*01d4*/ 	.word	0x00000000
        /*01d8*/ 	.short	0x010a
        /*01da*/ 	.byte	0x09
	.zero		1


	//   ....[21]....
        /*01dc*/ 	.word	0x00002160
        /*01e0*/ 	.word	0x000000ff
        /*01e4*/ 	.word	0x00000000
        /*01e8*/ 	.short	0x0101
        /*01ea*/ 	.byte	0x08
	.zero		1


	//   ....[22]....
        /*01ec*/ 	.word	0x000024d0
        /*01f0*/ 	.word	0x0000000f
        /*01f4*/ 	.word	0x00000000
        /*01f8*/ 	.short	0x0101
        /*01fa*/ 	.byte	0x18
	.zero		1


	//   ....[23]....
        /*01fc*/ 	.word	0x000025b0
        /*0200*/ 	.word	0x000000ff
        /*0204*/ 	.word	0x00000000
        /*0208*/ 	.short	0x0101
        /*020a*/ 	.byte	0x08
	.zero		1


	//   ....[24]....
        /*020c*/ 	.word	0x00002660
        /*0210*/ 	.word	0x000000ff
        /*0214*/ 	.word	0x00000008
        /*0218*/ 	.short	0x010a
        /*021a*/ 	.byte	0x0f
	.zero		1


	//   ....[25]....
        /*021c*/ 	.word	0x00004ec0
        /*0220*/ 	.word	0x00000004
        /*0224*/ 	.word	0x00000000
        /*0228*/ 	.short	0x0101
        /*022a*/ 	.byte	0x18
	.zero		1


	//   ....[26]....
        /*022c*/ 	.word	0x000057a0
        /*0230*/ 	.word	0x00000013
        /*0234*/ 	.word	0x00000028
        /*0238*/ 	.short	0x010a
        /*023a*/ 	.byte	0x3f
	.zero		1


	//   ....[27]....
        /*023c*/ 	.word	0x00005af0
        /*0240*/ 	.word	0x0000000a
        /*0244*/ 	.word	0x00000088
        /*0248*/ 	.short	0x0101
        /*024a*/ 	.byte	0x3f
	.zero		1


	//   ....[28]....
        /*024c*/ 	.word	0x00006250
        /*0250*/ 	.word	0x00000005
        /*0254*/ 	.word	0x00000000
        /*0258*/ 	.short	0x010a
        /*025a*/ 	.byte	0x3f
	.zero		1


	//   ....[29]....
        /*025c*/ 	.word	0x000062d0
        /*0260*/ 	.word	0x00000007
        /*0264*/ 	.word	0x00000000
        /*0268*/ 	.short	0x010a
        /*026a*/ 	.byte	0x3f
	.zero		1


	//   ....[30]....
        /*026c*/ 	.word	0x00006360
        /*0270*/ 	.word	0x00000008
        /*0274*/ 	.word	0x00000000
        /*0278*/ 	.short	0x010a
        /*027a*/ 	.byte	0x3f
	.zero		1


	//   ....[31]....
        /*027c*/ 	.word	0x000063f0
        /*0280*/ 	.word	0x0000000b
        /*0284*/ 	.word	0x00000000
        /*0288*/ 	.short	0x010a
        /*028a*/ 	.byte	0x3f
	.zero		1


	//   ....[32]....
        /*028c*/ 	.word	0x00006480
        /*0290*/ 	.word	0x00000003
        /*0294*/ 	.word	0x00000000
        /*0298*/ 	.short	0x010a
        /*029a*/ 	.byte	0x3f
	.zero		1


	//   ....[33]....
        /*029c*/ 	.word	0x000064f0
        /*02a0*/ 	.word	0x0000000f
        /*02a4*/ 	.word	0xfffffff8
        /*02a8*/ 	.short	0x010a
        /*02aa*/ 	.byte	0x3f
	.zero		1


	//   ....[34]....
        /*02ac*/ 	.word	0x00006550
        /*02b0*/ 	.word	0x0000000f
        /*02b4*/ 	.word	0x00000000
        /*02b8*/ 	.short	0x010a
        /*02ba*/ 	.byte	0x3f
	.zero		1


	//   ....[35]....
        /*02bc*/ 	.word	0x000065b0
        /*02c0*/ 	.word	0x00000010
        /*02c4*/ 	.word	0x00000000
        /*02c8*/ 	.short	0x010a
        /*02ca*/ 	.byte	0x3f
	.zero		1


	//   ....[36]....
        /*02cc*/ 	.word	0x00006610
        /*02d0*/ 	.word	0x0000000f
        /*02d4*/ 	.word	0x00000008
        /*02d8*/ 	.short	0x010a
        /*02da*/ 	.byte	0x3f
	.zero		1


	//   ....[37]....
        /*02dc*/ 	.word	0x000066e0
        /*02e0*/ 	.word	0x00000013
        /*02e4*/ 	.word	0x00000028
        /*02e8*/ 	.short	0x010a
        /*02ea*/ 	.byte	0x3f
	.zero		1


	//   ....[38]....
        /*02ec*/ 	.word	0x000067c0
        /*02f0*/ 	.word	0x00000005
        /*02f4*/ 	.word	0x00000000
        /*02f8*/ 	.short	0x010a
        /*02fa*/ 	.byte	0x3f
	.zero		1


	//   ....[39]....
        /*02fc*/ 	.word	0x00006810
        /*0300*/ 	.word	0x00000007
        /*0304*/ 	.word	0x00000000
        /*0308*/ 	.short	0x010a
        /*030a*/ 	.byte	0x3f
	.zero		1


	//   ....[40]....
        /*030c*/ 	.word	0x00006860
        /*0310*/ 	.word	0x00000008
        /*0314*/ 	.word	0x00000000
        /*0318*/ 	.short	0x010a
        /*031a*/ 	.byte	0x3f
	.zero		1


	//   ....[41]....
        /*031c*/ 	.word	0x000068b0
        /*0320*/ 	.word	0x0000000b
        /*0324*/ 	.word	0x00000000
        /*0328*/ 	.short	0x010a
        /*032a*/ 	.byte	0x3f
	.zero		1


	//----- nvinfo : EIATTR_NUM_MBARRIERS
	.align		4
.L_28:
        /*032c*/ 	.byte	0x03, 0x38
        /*032e*/ 	.short	0x0010


	//----- nvinfo : EIATTR_EXIT_INSTR_OFFSETS
	.align		4
        /*0330*/ 	.byte	0x04, 0x1c
        /*0332*/ 	.short	(.L_30 - .L_29)


	//   ....[0]....
.L_29:
        /*0334*/ 	.word	0x00001170


	//   ....[1]....
        /*0338*/ 	.word	0x000011d0


	//   ....[2]....
        /*033c*/ 	.word	0x000054d0


	//   ....[3]....
        /*0340*/ 	.word	0x00005500


	//   ....[4]....
        /*0344*/ 	.word	0x000064d0


	//----- nvinfo : EIATTR_MAX_THREADS
	.align		4
.L_30:
        /*0348*/ 	.byte	0x04, 0x05
        /*034a*/ 	.short	(.L_32 - .L_31)
.L_31:
        /*034c*/ 	.word	0x00000180
        /*0350*/ 	.word	0x00000001
        /*0354*/ 	.word	0x00000001


	//----- nvinfo : EIATTR_CRS_STACK_SIZE
	.align		4
.L_32:
        /*0358*/ 	.byte	0x04, 0x1e
        /*035a*/ 	.short	(.L_34 - .L_33)
.L_33:
        /*035c*/ 	.word	0x00000000


	//----- nvinfo : EIATTR_CBANK_PARAM_SIZE
	.align		4
.L_34:
        /*0360*/ 	.byte	0x03, 0x19
        /*0362*/ 	.short	0x0470


	//----- nvinfo : EIATTR_PARAM_CBANK
	.align		4
        /*0364*/ 	.byte	0x04, 0x0a
        /*0366*/ 	.short	(.L_36 - .L_35)
	.align		4
.L_35:
        /*0368*/ 	.word	index@(.nv.constant0._ZN7cutlass13device_kernelINS_4gemm6kernel13GemmUniversalIN4cute5tupleIJiiiiEEENS1_10collective13CollectiveMmaINS1_37MainloopSm90TmaGmmaWarpSpecializedFP8ILi5ENS5_IJNS4_1CILi1EEESB_SB_EEENS1_32KernelTmaWarpSpecializedPingpongEEENS5_IJNSA_ILi64EEESF_SF_EEENS_12float_e4m3_tENS5_IJlSB_lEEESH_SI_NS4_8TiledMMAINS4_8MMA_AtomIJNS4_4SM904GMMA30MMA_64x64x32_F32E4M3E4M3_SS_TNILNSM_7ScaleInE1ELSO_1EEEEEENS4_6LayoutISC_NS5_IJNSA_ILi0EEESS_SS_EEEEENS5_IJNS4_10UnderscoreESV_SV_EEEEENS4_13SM90_TMA_LOADENS4_14ComposedLayoutINS4_7SwizzleILi2ELi4ELi3EEENS4_18smem_ptr_flag_bitsILi8EEENSR_INS5_IJNSA_ILi8EEESF_EEENS5_IJSF_SB_EEEEEEEvNS4_8identityESY_S18_vS19_EENS_8epilogue10collective6detail29Sm90TmaWarpSpecializedAdapterINS1C_15DefaultEpilogueISH_SI_SI_NS1B_6thread17LinearCombinationISH_Li1EffLNS1G_9ScaleType4KindE0ELNS_15FloatRoundStyleE2ESH_EENS1_15EpilogueDefaultEEEEEvvEEEEvNT_6ParamsE)
        /*036c*/ 	.short	0x0210
        /*036e*/ 	.short	0x0470


	//----- nvinfo : EIATTR_SW_WAR
	.align		4
.L_36:
        /*0370*/ 	.byte	0x04, 0x36
        /*0372*/ 	.short	(.L_38 - .L_37)
.L_37:
        /*0374*/ 	.word	0x00000008
.L_38:


//--------------------- .nv.callgraph             --------------------------
	.section	.nv.callgraph,"",@"SHT_CUDA_CALLGRAPH"
	.align	4
	.sectionentsize	8
	.align		4
        /*0000*/ 	.word	0x00000000
	.align		4
        /*0004*/ 	.word	0xffffffff
	.align		4
        /*0008*/ 	.word	0x00000000
	.align		4
        /*000c*/ 	.word	0xfffffffe
	.align		4
        /*0010*/ 	.word	0x00000000
	.align		4
        /*0014*/ 	.word	0xfffffffd
	.align		4
        /*0018*/ 	.word	0x00000000
	.align		4
        /*001c*/ 	.word	0xfffffffc


//--------------------- .nv.constant4             --------------------------
	.section	.nv.constant4,"a",@progbits
	.align	8
	.align		8
.nv.constant4:
        /*0000*/ 	.dword	_ZN39_INTERNAL_7e049c57_4_k_cu_b3114e12_32204cuda3std3__45__cpo5beginE
	.align		8
        /*0008*/ 	.dword	_ZN39_INTERNAL_7e049c57_4_k_cu_b3114e12_32204cuda3std3__45__cpo3endE
	.align		8
        /*0010*/ 	.dword	_ZN39_INTERNAL_7e049c57_4_k_cu_b3114e12_32204cuda3std3__45__cpo6cbeginE
	.align		8
        /*0018*/ 	.dword	_ZN39_INTERNAL_7e049c57_4_k_cu_b3114e12_32204cuda3std3__45__cpo4cendE
	.align		8
        /*0020*/ 	.dword	_ZN39_INTERNAL_7e049c57_4_k_cu_b3114e12_32204cuda3std3__441_GLOBAL__N__7e049c57_4_k_cu_b3114e12_32206ignoreE
	.align		8
        /*0028*/ 	.dword	_ZN39_INTERNAL_7e049c57_4_k_cu_b3114e12_32204cuda3std3__419piecewise_constructE
	.align		8
        /*0030*/ 	.dword	_ZN39_INTERNAL_7e049c57_4_k_cu_b3114e12_32204cuda3std3__48in_placeE
	.align		8
        /*0038*/ 	.dword	_ZN39_INTERNAL_7e049c57_4_k_cu_b3114e12_32204cuda3std6ranges3__45__cpo4swapE
	.align		8
        /*0040*/ 	.dword	_ZN39_INTERNAL_7e049c57_4_k_cu_b3114e12_32204cuda3std6ranges3__45__cpo9iter_moveE
	.align		8
        /*0048*/ 	.dword	_ZN39_INTERNAL_7e049c57_4_k_cu_b3114e12_32204cute7productE
	.align		8
        /*0050*/ 	.dword	_ZN39_INTERNAL_7e049c57_4_k_cu_b3114e12_32204cute1_E


//--------------------- .text._ZN7cutlass13device_kernelINS_4gemm6kernel13GemmUniversalIN4cute5tupleIJiiiiEEENS1_10collective13CollectiveMmaINS1_37MainloopSm90TmaGmmaWarpSpecializedFP8ILi5ENS5_IJNS4_1CILi1EEESB_SB_EEENS1_32KernelTmaWarpSpecializedPingpongEEENS5_IJNSA_ILi64EEESF_SF_EEENS_12float_e4m3_tENS5_IJlSB_lEEESH_SI_NS4_8TiledMMAINS4_8MMA_AtomIJNS4_4SM904GMMA30MMA_64x64x32_F32E4M3E4M3_SS_TNILNSM_7ScaleInE1ELSO_1EEEEEENS4_6LayoutISC_NS5_IJNSA_ILi0EEESS_SS_EEEEENS5_IJNS4_10UnderscoreESV_SV_EEEEENS4_13SM90_TMA_LOADENS4_14ComposedLayoutINS4_7SwizzleILi2ELi4ELi3EEENS4_18smem_ptr_flag_bitsILi8EEENSR_INS5_IJNSA_ILi8EEESF_EEENS5_IJSF_SB_EEEEEEEvNS4_8identityESY_S18_vS19_EENS_8epilogue10collective6detail29Sm90TmaWarpSpecializedAdapterINS1C_15DefaultEpilogueISH_SI_SI_NS1B_6thread17LinearCombinationISH_Li1EffLNS1G_9ScaleType4KindE0ELNS_15FloatRoundStyleE2ESH_EENS1_15EpilogueDefaultEEEEEvvEEEEvNT_6ParamsE --------------------------
	.section	.text._ZN7cutlass13device_kernelINS_4gemm6kernel13GemmUniversalIN4cute5tupleIJiiiiEEENS1_10collective13CollectiveMmaINS1_37MainloopSm90TmaGmmaWarpSpecializedFP8ILi5ENS5_IJNS4_1CILi1EEESB_SB_EEENS1_32KernelTmaWarpSpecializedPingpongEEENS5_IJNSA_ILi64EEESF_SF_EEENS_12float_e4m3_tENS5_IJlSB_lEEESH_SI_NS4_8TiledMMAINS4_8MMA_AtomIJNS4_4SM904GMMA30MMA_64x64x32_F32E4M3E4M3_SS_TNILNSM_7ScaleInE1ELSO_1EEEEEENS4_6LayoutISC_NS5_IJNSA_ILi0EEESS_SS_EEEEENS5_IJNS4_10UnderscoreESV_SV_EEEEENS4_13SM90_TMA_LOADENS4_14ComposedLayoutINS4_7SwizzleILi2ELi4ELi3EEENS4_18smem_ptr_flag_bitsILi8EEENSR_INS5_IJNSA_ILi8EEESF_EEENS5_IJSF_SB_EEEEEEEvNS4_8identityESY_S18_vS19_EENS_8epilogue10collective6detail29Sm90TmaWarpSpecializedAdapterINS1C_15DefaultEpilogueISH_SI_SI_NS1B_6thread17LinearCombinationISH_Li1EffLNS1G_9ScaleType4KindE0ELNS_15FloatRoundStyleE2ESH_EENS1_15EpilogueDefaultEEEEEvvEEEEvNT_6ParamsE,"ax",@progbits
	.align	128
.text._ZN7cutlass13device_kernelINS_4gemm6kernel13GemmUniversalIN4cute5tupleIJiiiiEEENS1_10collective13CollectiveMmaINS1_37MainloopSm90TmaGmmaWarpSpecializedFP8ILi5ENS5_IJNS4_1CILi1EEESB_SB_EEENS1_32KernelTmaWarpSpecializedPingpongEEENS5_IJNSA_ILi64EEESF_SF_EEENS_12float_e4m3_tENS5_IJlSB_lEEESH_SI_NS4_8TiledMMAINS4_8MMA_AtomIJNS4_4SM904GMMA30MMA_64x64x32_F32E4M3E4M3_SS_TNILNSM_7ScaleInE1ELSO_1EEEEEENS4_6LayoutISC_NS5_IJNSA_ILi0EEESS_SS_EEEEENS5_IJNS4_10UnderscoreESV_SV_EEEEENS4_13SM90_TMA_LOADENS4_14ComposedLayoutINS4_7SwizzleILi2ELi4ELi3EEENS4_18smem_ptr_flag_bitsILi8EEENSR_INS5_IJNSA_ILi8EEESF_EEENS5_IJSF_SB_EEEEEEEvNS4_8identityESY_S18_vS19_EENS_8epilogue10collective6detail29Sm90TmaWarpSpecializedAdapterINS1C_15DefaultEpilogueISH_SI_SI_NS1B_6thread17LinearCombinationISH_Li1EffLNS1G_9ScaleType4KindE0ELNS_15FloatRoundStyleE2ESH_EENS1_15EpilogueDefaultEEEEEvvEEEEvNT_6ParamsE:
        .type           _ZN7cutlass13device_kernelINS_4gemm6kernel13GemmUniversalIN4cute5tupleIJiiiiEEENS1_10collective13CollectiveMmaINS1_37MainloopSm90TmaGmmaWarpSpecializedFP8ILi5ENS5_IJNS4_1CILi1EEESB_SB_EEENS1_32KernelTmaWarpSpecializedPingpongEEENS5_IJNSA_ILi64EEESF_SF_EEENS_12float_e4m3_tENS5_IJlSB_lEEESH_SI_NS4_8TiledMMAINS4_8MMA_AtomIJNS4_4SM904GMMA30MMA_64x64x32_F32E4M3E4M3_SS_TNILNSM_7ScaleInE1ELSO_1EEEEEENS4_6LayoutISC_NS5_IJNSA_ILi0EEESS_SS_EEEEENS5_IJNS4_10UnderscoreESV_SV_EEEEENS4_13SM90_TMA_LOADENS4_14ComposedLayoutINS4_7SwizzleILi2ELi4ELi3EEENS4_18smem_ptr_flag_bitsILi8EEENSR_INS5_IJNSA_ILi8EEESF_EEENS5_IJSF_SB_EEEEEEEvNS4_8identityESY_S18_vS19_EENS_8epilogue10collective6detail29Sm90TmaWarpSpecializedAdapterINS1C_15DefaultEpilogueISH_SI_SI_NS1B_6thread17LinearCombinationISH_Li1EffLNS1G_9ScaleType4KindE0ELNS_15FloatRoundStyleE2ESH_EENS1_15EpilogueDefaultEEEEEvvEEEEvNT_6ParamsE,@function
        .size           _ZN7cutlass13device_kernelINS_4gemm6kernel13GemmUniversalIN4cute5tupleIJiiiiEEENS1_10collective13CollectiveMmaINS1_37MainloopSm90TmaGmmaWarpSpecializedFP8ILi5ENS5_IJNS4_1CILi1EEESB_SB_EEENS1_32KernelTmaWarpSpecializedPingpongEEENS5_IJNSA_ILi64EEESF_SF_EEENS_12float_e4m3_tENS5_IJlSB_lEEESH_SI_NS4_8TiledMMAINS4_8MMA_AtomIJNS4_4SM904GMMA30MMA_64x64x32_F32E4M3E4M3_SS_TNILNSM_7ScaleInE1ELSO_1EEEEEENS4_6LayoutISC_NS5_IJNSA_ILi0EEESS_SS_EEEEENS5_IJNS4_10UnderscoreESV_SV_EEEEENS4_13SM90_TMA_LOADENS4_14ComposedLayoutINS4_7SwizzleILi2ELi4ELi3EEENS4_18smem_ptr_flag_bitsILi8EEENSR_INS5_IJNSA_ILi8EEESF_EEENS5_IJSF_SB_EEEEEEEvNS4_8identityESY_S18_vS19_EENS_8epilogue10collective6detail29Sm90TmaWarpSpecializedAdapterINS1C_15DefaultEpilogueISH_SI_SI_NS1B_6thread17LinearCombinationISH_Li1EffLNS1G_9ScaleType4KindE0ELNS_15FloatRoundStyleE2ESH_EENS1_15EpilogueDefaultEEEEEvvEEEEvNT_6ParamsE,(.L_x_142 - _ZN7cutlass13device_kernelINS_4gemm6kernel13GemmUniversalIN4cute5tupleIJiiiiEEENS1_10collective13CollectiveMmaINS1_37MainloopSm90TmaGmmaWarpSpecializedFP8ILi5ENS5_IJNS4_1CILi1EEESB_SB_EEENS1_32KernelTmaWarpSpecializedPingpongEEENS5_IJNSA_ILi64EEESF_SF_EEENS_12float_e4m3_tENS5_IJlSB_lEEESH_SI_NS4_8TiledMMAINS4_8MMA_AtomIJNS4_4SM904GMMA30MMA_64x64x32_F32E4M3E4M3_SS_TNILNSM_7ScaleInE1ELSO_1EEEEEENS4_6LayoutISC_NS5_IJNSA_ILi0EEESS_SS_EEEEENS5_IJNS4_10UnderscoreESV_SV_EEEEENS4_13SM90_TMA_LOADENS4_14ComposedLayoutINS4_7SwizzleILi2ELi4ELi3EEENS4_18smem_ptr_flag_bitsILi8EEENSR_INS5_IJNSA_ILi8EEESF_EEENS5_IJSF_SB_EEEEEEEvNS4_8identityESY_S18_vS19_EENS_8epilogue10collective6detail29Sm90TmaWarpSpecializedAdapterINS1C_15DefaultEpilogueISH_SI_SI_NS1B_6thread17LinearCombinationISH_Li1EffLNS1G_9ScaleType4KindE0ELNS_15FloatRoundStyleE2ESH_EENS1_15EpilogueDefaultEEEEEvvEEEEvNT_6ParamsE)
        .other          _ZN7cutlass13device_kernelINS_4gemm6kernel13GemmUniversalIN4cute5tupleIJiiiiEEENS1_10collective13CollectiveMmaINS1_37MainloopSm90TmaGmmaWarpSpecializedFP8ILi5ENS5_IJNS4_1CILi1EEESB_SB_EEENS1_32KernelTmaWarpSpecializedPingpongEEENS5_IJNSA_ILi64EEESF_SF_EEENS_12float_e4m3_tENS5_IJlSB_lEEESH_SI_NS4_8TiledMMAINS4_8MMA_AtomIJNS4_4SM904GMMA30MMA_64x64x32_F32E4M3E4M3_SS_TNILNSM_7ScaleInE1ELSO_1EEEEEENS4_6LayoutISC_NS5_IJNSA_ILi0EEESS_SS_EEEEENS5_IJNS4_10UnderscoreESV_SV_EEEEENS4_13SM90_TMA_LOADENS4_14ComposedLayoutINS4_7SwizzleILi2ELi4ELi3EEENS4_18smem_ptr_flag_bitsILi8EEENSR_INS5_IJNSA_ILi8EEESF_EEENS5_IJSF_SB_EEEEEEEvNS4_8identityESY_S18_vS19_EENS_8epilogue10collective6detail29Sm90TmaWarpSpecializedAdapterINS1C_15DefaultEpilogueISH_SI_SI_NS1B_6thread17LinearCombinationISH_Li1EffLNS1G_9ScaleType4KindE0ELNS_15FloatRoundStyleE2ESH_EENS1_15EpilogueDefaultEEEEEvvEEEEvNT_6ParamsE,@"STO_CUDA_ENTRY STV_DEFAULT"
_ZN7cutlass13device_kernelINS_4gemm6kernel13GemmUniversalIN4cute5tupleIJiiiiEEENS1_10collective13CollectiveMmaINS1_37MainloopSm90TmaGmmaWarpSpecializedFP8ILi5ENS5_IJNS4_1CILi1EEESB_SB_EEENS1_32KernelTmaWarpSpecializedPingpongEEENS5_IJNSA_ILi64EEESF_SF_EEENS_12float_e4m3_tENS5_IJlSB_lEEESH_SI_NS4_8TiledMMAINS4_8MMA_AtomIJNS4_4SM904GMMA30MMA_64x64x32_F32E4M3E4M3_SS_TNILNSM_7ScaleInE1ELSO_1EEEEEENS4_6LayoutISC_NS5_IJNSA_ILi0EEESS_SS_EEEEENS5_IJNS4_10UnderscoreESV_SV_EEEEENS4_13SM90_TMA_LOADENS4_14ComposedLayoutINS4_7SwizzleILi2ELi4ELi3EEENS4_18smem_ptr_flag_bitsILi8EEENSR_INS5_IJNSA_ILi8EEESF_EEENS5_IJSF_SB_EEEEEEEvNS4_8identityESY_S18_vS19_EENS_8epilogue10collective6detail29Sm90TmaWarpSpecializedAdapterINS1C_15DefaultEpilogueISH_SI_SI_NS1B_6thread17LinearCombinationISH_Li1EffLNS1G_9ScaleType4KindE0ELNS_15FloatRoundStyleE2ESH_EENS1_15EpilogueDefaultEEEEEvvEEEEvNT_6ParamsE:
[----:B------:R-:W-:Y:S01]  /*0000*/  LDC R1, c[0x0][0x28] ;  /* 0x00000a00ff017b82 */ /* 0x000fe20000000800 */
[----:B------:R-:W0:Y:S01]  /*0010*/  S2R R11, SR_TID.X ;  /* 0x00000000000b7919 */ /* 0x000e220000002100 */
[----:B------:R-:W-:Y:S01]  /*0020*/  ELECT P0, URZ, PT ;  /* 0x00000000003f782f */ /* 0x000fe20003800000 */
[----:B------:R-:W-:Y:S01]  /*0030*/  BSSY B0, `(.L_x_0) ;  /* 0x000000f000007945 */ /* 0x000fe20003800000 */
[--C-:B0-----:R-:W-:Y:S02]  /*0040*/  SHF.R.U32.HI R0, RZ, 0x5, R11.reuse ;  /* 0x00000005ff007819 */ /* 0x101fe4000001160b */
[----:B------:R-:W-:-:S03]  /*0050*/  SHF.R.U32.HI R4, RZ, 0x7, R11 ;  /* 0x00000007ff047819 */ /* 0x000fc6000001160b */
[----:B------:R-:W0:Y:S04]  /*0060*/  SHFL.IDX PT, R2, R0, RZ, 0x1f ;  /* 0x00001fff00027589 */ /* 0x000e2800000e0000 */
[----:B------:R1:W2:Y:S01]  /*0070*/  SHFL.IDX PT, R5, R4, RZ, 0x1f ;  /* 0x00001fff04057589 */ /* 0x0002a200000e0000 */
[----:B0-----:R-:W-:-:S13]  /*0080*/  ISETP.NE.OR P0, PT, R2, RZ, !P0 ;  /* 0x000000ff0200720c */ /* 0x001fda0004705670 */
[----:B-12---:R-:W-:Y:S05]  /*0090*/  @P0 BRA `(.L_x_1) ;  /* 0x0000000000200947 */ /* 0x006fea0003800000 */
[----:B------:R-:W-:Y:S02]  /*00a0*/  ULDC.64 UR4, c[0x0][0x198] ;  /* 0x0000660000047ab9 */ /* 0x000fe40000000a00 */
[----:B------:R-:W-:Y:S02]  /*00b0*/  UIADD3 UR6, UP0, UR4, 0xf0, URZ ;  /* 0x000000f004067890 */ /* 0x000fe4000ff1e03f */
[----:B------:R-:W-:Y:S02]  /*00c0*/  UIADD3 UR4, UP1, UR4, 0x1f0, URZ ;  /* 0x000001f004047890 */ /* 0x000fe4000ff3e03f */
[----:B------:R-:W-:Y:S02]  /*00d0*/  UIADD3.X UR7, URZ, UR5, URZ, UP0, !UPT ;  /* 0x000000053f077290 */ /* 0x000fe400087fe43f */
[----:B------:R-:W-:-:S07]  /*00e0*/  UIADD3.X UR5, URZ, UR5, URZ, UP1, !UPT ;  /* 0x000000053f057290 */ /* 0x000fce0008ffe43f */
[----:B------:R0:W-:Y:S02]  /*00f0*/  UTMACCTL.PF [UR6] ;  /* 0x00000000060079b9 */ /* 0x0001e40008040000 */
[----:B------:R0:W-:Y:S02]  /*0100*/  UTMACCTL.PF [UR4] ;  /* 0x00000000040079b9 */ /* 0x0001e40008040000 */
[----:B0-----:R-:W-:Y:S01]  /*0110*/  NOP ;  /* 0x0000000000007918 */ /* 0x001fe20000000000 */
.L_x_1:
[----:B------:R-:W-:Y:S05]  /*0120*/  BSYNC B0 ;  /* 0x0000000000007941 */ /* 0x000fea0003800000 */
.L_x_0:
[----:B------:R-:W0:Y:S02]  /*0130*/  SHFL.IDX PT, R3, R0, RZ, 0x1f ;  /* 0x00001fff00037589 */ /* 0x000e2400000e0000 */
[----:B0-----:R-:W-:-:S13]  /*0140*/  ISETP.NE.AND P0, PT, R3, RZ, PT ;  /* 0x000000ff0300720c */ /* 0x001fda0003f05270 */
[----:B------:R-:W-:Y:S05]  /*0150*/  @P0 BRA `(.L_x_2) ;  /* 0x0000000000600947 */ /* 0x000fea0003800000 */
[----:B------:R-:W0:Y:S01]  /*0160*/  S2UR UR8, SR_CgaCtaId ;  /* 0x00000000000879c3 */ /* 0x000e220000008800 */
[----:B------:R-:W-:Y:S01]  /*0170*/  UMOV UR4, 0x400 ;  /* 0x0000040000047882 */ /* 0x000fe20000000000 */
[----:B------:R-:W-:Y:S01]  /*0180*/  UMOV UR5, 0x1 ;  /* 0x0000000100057882 */ /* 0x000fe20000000000 */
[----:B------:R-:W-:Y:S01]  /*0190*/  UMOV UR6, 0x80 ;  /* 0x0000008000067882 */ /* 0x000fe20000000000 */
[----:B------:R-:W-:Y:S01]  /*01a0*/  ELECT P0, URZ, PT ;  /* 0x00000000003f782f */ /* 0x000fe20003800000 */
[----:B------:R-:W-:-:S04]  /*01b0*/  UIADD3 UR6, -UR6, 0x100000, URZ ;  /* 0x0010000006067890 */ /* 0x000fc8000fffe13f */
[----:B------:R-:W-:Y:S02]  /*01c0*/  USHF.L.U32 UR7, UR6, 0xb, URZ ;  /* 0x0000000b06077899 */ /* 0x000fe4000800063f */
[----:B------:R-:W-:Y:S02]  /*01d0*/  USHF.L.U32 UR6, UR6, 0x1, URZ ;  /* 0x0000000106067899 */ /* 0x000fe4000800063f */
[----:B0-----:R-:W-:Y:S02]  /*01e0*/  ULEA UR8, UR8, UR4, 0x18 ;  /* 0x0000000408087291 */ /* 0x001fe4000f8ec03f */
[----:B------:R-:W-:-:S04]  /*01f0*/  UIADD3 UR4, -UR5, 0x100000, URZ ;  /* 0x0010000005047890 */ /* 0x000fc8000fffe13f */
[----:B------:R-:W-:Y:S02]  /*0200*/  USHF.L.U32 UR5, UR4, 0xb, URZ ;  /* 0x0000000b04057899 */ /* 0x000fe4000800063f */
[----:B------:R-:W-:Y:S01]  /*0210*/  USHF.L.U32 UR4, UR4, 0x1, URZ ;  /* 0x0000000104047899 */ /* 0x000fe2000800063f */
[----:B------:R-:W0:Y:S11]  /*0220*/  FENCE.VIEW.ASYNC.S ;  /* 0x00000000000073c6 */ /* 0x000e360000000000 */
[----:B0-----:R0:W1:Y:S01]  /*0230*/  SYNCS.EXCH.64 URZ, [UR8], UR4 ;  /* 0x00000004083f75b2 */ /* 0x0010620008000100 */
[----:B------:R0:W2:Y:S01]  /*0240*/  SYNCS.EXCH.64 URZ, [UR8+0x28], UR6 ;  /* 0x00002806083f75b2 */ /* 0x0000a20008000100 */
[----:B------:R0:W3:Y:S01]  /*0250*/  SYNCS.EXCH.64 URZ, [UR8+0x8], UR4 ;  /* 0x00000804083f75b2 */ /* 0x0000e20008000100 */
[----:B------:R0:W4:Y:S01]  /*0260*/  SYNCS.EXCH.64 URZ, [UR8+0x30], UR6 ;  /* 0x00003006083f75b2 */ /* 0x0001220008000100 */
[----:B------:R0:W0:Y:S01]  /*0270*/  SYNCS.EXCH.64 URZ, [UR8+0x10], UR4 ;  /* 0x00001004083f75b2 */ /* 0x0000220008000100 */
[----:B------:R0:W0:Y:S01]  /*0280*/  SYNCS.EXCH.64 URZ, [UR8+0x38], UR6 ;  /* 0x00003806083f75b2 */ /* 0x0000220008000100 */
[----:B------:R0:W0:Y:S01]  /*0290*/  SYNCS.EXCH.64 URZ, [UR8+0x18], UR4 ;  /* 0x00001804083f75b2 */ /* 0x0000220008000100 */
[----:B------:R0:W0:Y:S01]  /*02a0*/  SYNCS.EXCH.64 URZ, [UR8+0x40], UR6 ;  /* 0x00004006083f75b2 */ /* 0x0000220008000100 */
[----:B------:R0:W0:Y:S01]  /*02b0*/  SYNCS.EXCH.64 URZ, [UR8+0x20], UR4 ;  /* 0x00002004083f75b2 */ /* 0x0000220008000100 */
[----:B------:R0:W0:Y:S01]  /*02c0*/  SYNCS.EXCH.64 URZ, [UR8+0x48], UR6 ;  /* 0x00004806083f75b2 */ /* 0x0000220008000100 */
[----:B------:R-:W-:Y:S01]  /*02d0*/  NOP ;  /* 0x0000000000007918 */ /* 0x000fe20000000000 */
.L_x_2:
[----:B------:R-:W5:Y:S01]  /*02e0*/  SHFL.IDX PT, R6, R0, RZ, 0x1f ;  /* 0x00001fff00067589 */ /* 0x000f6200000e0000 */
[----:B------:R-:W-:Y:S01]  /*02f0*/  ELECT P0, URZ, PT ;  /* 0x00000000003f782f */ /* 0x000fe20003800000 */
[----:B------:R-:W-:Y:S01]  /*0300*/  NOP ;  /* 0x0000000000007918 */ /* 0x000fe20000000000 */
[----:B------:R-:W-:Y:S01]  /*0310*/  ELECT P1, URZ, PT ;  /* 0x00000000003f782f */ /* 0x000fe20003820000 */
[----:B------:R1:W2:Y:S01]  /*0320*/  SHFL.IDX PT, R3, R0, RZ, 0x1f ;  /* 0x00001fff00037589 */ /* 0x0002a200000e0000 */
[----:B0-----:R-:W-:Y:S01]  /*0330*/  UMOV UR4, 0x20 ;  /* 0x0000002000047882 */ /* 0x001fe20000000000 */
[----:B------:R-:W-:Y:S01]  /*0340*/  UMOV UR11, 0x80 ;  /* 0x00000080000b7882 */ /* 0x000fe20000000000 */
[----:B------:R-:W-:Y:S01]  /*0350*/  NOP ;  /* 0x0000000000007918 */ /* 0x000fe20000000000 */
[----:B------:R-:W0:Y:S01]  /*0360*/  SHFL.IDX PT, R4, R4, RZ, 0x1f ;  /* 0x00001fff04047589 */ /* 0x000e2200000e0000 */
[C---:B------:R-:W-:Y:S01]  /*0370*/  VIADD R33, R5.reuse, 0xffffffff ;  /* 0xffffffff05217836 */ /* 0x040fe20000000000 */
[----:B------:R-:W-:Y:S01]  /*0380*/  ULDC.64 UR20, c[0x0][0x208] ;  /* 0x0000820000147ab9 */ /* 0x000fe20000000a00 */
[----:B------:R-:W-:-:S02]  /*0390*/  ISETP.NE.AND P2, PT, R5, RZ, PT ;  /* 0x000000ff0500720c */ /* 0x000fc40003f45270 */
[----:B-1----:R-:W-:Y:S02]  /*03a0*/  SHF.R.S32.HI R0, RZ, 0x1f, R11 ;  /* 0x0000001fff007819 */ /* 0x002fe4000001140b */
[----:B------:R-:W-:Y:S02]  /*03b0*/  ISETP.GE.U32.AND P3, PT, R33, 0x2, PT ;  /* 0x000000022100780c */ /* 0x000fe40003f66070 */
[----:B------:R-:W-:-:S04]  /*03c0*/  LEA.HI R0, R0, R11, RZ, 0x7 ;  /* 0x0000000b00007211 */ /* 0x000fc800078f38ff */
[----:B------:R-:W-:Y:S02]  /*03d0*/  LOP3.LUT R0, R0, 0xffffff80, RZ, 0xc0, !PT ;  /* 0xffffff8000007812 */ /* 0x000fe400078ec0ff */
[----:B-----5:R-:W-:-:S03]  /*03e0*/  ISETP.NE.OR P0, PT, R6, RZ, !P0 ;  /* 0x000000ff0600720c */ /* 0x020fc60004705670 */
[----:B------:R-:W-:Y:S01]  /*03f0*/  IMAD.IADD R10, R11, 0x1, -R0 ;  /* 0x000000010b0a7824 */ /* 0x000fe200078e0a00 */
[----:B--2---:R-:W-:Y:S02]  /*0400*/  ISETP.NE.OR P1, PT, R3, RZ, !P1 ;  /* 0x000000ff0300720c */ /* 0x004fe40004f25670 */
[----:B------:R-:W-:Y:S02]  /*0410*/  SHF.R.S32.HI R3, RZ, 0x1f, R2 ;  /* 0x0000001fff037819 */ /* 0x000fe40000011402 */
[----:B0-----:R-:W-:Y:S02]  /*0420*/  R2UR UR15, R4 ;  /* 0x00000000040f72ca */ /* 0x001fe400000e0000 */
[----:B------:R-:W-:-:S03]  /*0430*/  LEA.HI R3, R3, R2, RZ, 0x2 ;  /* 0x0000000203037211 */ /* 0x000fc600078f10ff */
[----:B------:R-:W-:Y:S01]  /*0440*/  VOTEU.ALL UP0, P0 ;  /* 0x00000000003f7886 */ /* 0x000fe20000000000 */
[----:B------:R-:W-:-:S03]  /*0450*/  LOP3.LUT R3, R3, 0xfffffffc, RZ, 0xc0, !PT ;  /* 0xfffffffc03037812 */ /* 0x000fc600078ec0ff */
[----:B------:R-:W-:Y:S01]  /*0460*/  VOTEU.ALL UP1, P1 ;  /* 0x00000000003f7886 */ /* 0x000fe20000820000 */
[----:B------:R-:W0:Y:S01]  /*0470*/  @!UP0 S2UR UR7, SR_CgaCtaId ;  /* 0x00000000000789c3 */ /* 0x000e220000008800 */
[----:B------:R-:W-:Y:S01]  /*0480*/  @!UP0 UMOV UR6, 0x400 ;  /* 0x0000040000068882 */ /* 0x000fe20000000000 */
[----:B------:R-:W-:-:S04]  /*0490*/  @!UP0 UIADD3 UR4, -UR4, 0x100000, URZ ;  /* 0x0010000004048890 */ /* 0x000fc8000fffe13f */
[----:B------:R-:W-:Y:S02]  /*04a0*/  @!UP0 USHF.L.U32 UR5, UR4, 0xb, URZ ;  /* 0x0000000b04058899 */ /* 0x000fe4000800063f */
[----:B------:R-:W-:Y:S01]  /*04b0*/  @!UP0 USHF.L.U32 UR4, UR4, 0x1, URZ ;  /* 0x0000000104048899 */ /* 0x000fe2000800063f */
[----:B------:R-:W-:Y:S01]  /*04c0*/  IMAD.IADD R20, R2, 0x1, -R3 ;  /* 0x0000000102147824 */ /* 0x000fe200078e0a03 */
[----:B------:R-:W-:Y:S01]  /*04d0*/  @!UP1 UMOV UR9, 0x400 ;  /* 0x0000040000099882 */ /* 0x000fe20000000000 */
[----:B------:R-:W-:Y:S01]  /*04e0*/  VOTEU.ALL UP2, P1 ;  /* 0x00000000003f7886 */ /* 0x000fe20000840000 */
[----:B------:R-:W-:Y:S01]  /*04f0*/  VOTEU.ALL UP3, P1 ;  /* 0x00000000003f7886 */ /* 0x000fe20000860000 */
[----:B------:R-:W-:Y:S01]  /*0500*/  VOTEU.ALL UP4, P1 ;  /* 0x00000000003f7886 */ /* 0x000fe20000880000 */
[----:B------:R-:W1:Y:S01]  /*0510*/  @!UP1 S2UR UR10, SR_CgaCtaId ;  /* 0x00000000000a99c3 */ /* 0x000e620000008800 */
[----:B------:R-:W-:Y:S01]  /*0520*/  VOTEU.ALL UP5, P1 ;  /* 0x00000000003f7886 */ /* 0x000fe200008a0000 */
[----:B0-----:R-:W-:-:S02]  /*0530*/  @!UP0 ULEA UR8, UR7, UR6, 0x18 ;  /* 0x0000000607088291 */ /* 0x001fc4000f8ec03f */
[----:B------:R-:W-:-:S04]  /*0540*/  @!UP1 UIADD3 UR6, -UR11, 0x100000, URZ ;  /* 0x001000000b069890 */ /* 0x000fc8000fffe13f */
[----:B------:R-:W-:Y:S02]  /*0550*/  @!UP1 USHF.L.U32 UR7, UR6, 0xb, URZ ;  /* 0x0000000b06079899 */ /* 0x000fe4000800063f */
[----:B------:R-:W-:Y:S01]  /*0560*/  @!UP1 USHF.L.U32 UR6, UR6, 0x1, URZ ;  /* 0x0000000106069899 */ /* 0x000fe2000800063f */
[----:B------:R-:W-:Y:S01]  /*0570*/  VOTEU.ALL UP0, P0 ;  /* 0x00000000003f7886 */ /* 0x000fe20000000000 */
[----:B-1----:R-:W-:Y:S01]  /*0580*/  @!UP1 ULEA UR9, UR10, UR9, 0x18 ;  /* 0x000000090a099291 */ /* 0x002fe2000f8ec03f */
[----:B------:R-:W-:Y:S02]  /*0590*/  VOTEU.ALL UP1, P0 ;  /* 0x00000000003f7886 */ /* 0x000fe40000020000 */
[----:B------:R-:W-:Y:S01]  /*05a0*/  ULDC.64 UR10, c[0x0][0x598] ;  /* 0x00016600000a7ab9 */ /* 0x000fe20000000a00 */
[----:B------:R-:W-:Y:S01]  /*05b0*/  ISETP.NE.AND P0, PT, R20, 0x3, PT ;  /* 0x000000031400780c */ /* 0x000fe20003f05270 */
[----:B------:R-:W0:Y:S02]  /*05c0*/  FENCE.VIEW.ASYNC.S ;  /* 0x00000000000073c6 */ /* 0x000e240000000000 */
[----:B0-----:R0:W3:Y:S01]  /*05d0*/  @!UP0 SYNCS.EXCH.64 URZ, [UR8+0x80], UR4 ;  /* 0x00008004083f85b2 */ /* 0x0010e20008000100 */
[----:B------:R-:W-:-:S02]  /*05e0*/  ISETP.NE.U32.AND P1, PT, RZ, UR10, PT ;  /* 0x0000000aff007c0c */ /* 0x000fc4000bf25070 */
[----:B------:R-:W-:Y:S02]  /*05f0*/  ISETP.EQ.OR P0, PT, R20, RZ, !P0 ;  /* 0x000000ff1400720c */ /* 0x000fe40004702670 */
[----:B------:R-:W-:Y:S02]  /*0600*/  ISETP.NE.AND.EX P1, PT, RZ, UR11, PT, P1 ;  /* 0x0000000bff007c0c */ /* 0x000fe4000bf25310 */
[----:B------:R-:W-:-:S04]  /*0610*/  ISETP.EQ.AND P0, PT, R5, RZ, P0 ;  /* 0x000000ff0500720c */ /* 0x000fc80000702270 */
[----:B------:R-:W-:-:S04]  /*0620*/  SEL R7, RZ, 0x1, !P0 ;  /* 0x00000001ff077807 */ /* 0x000fc80004000000 */
[----:B------:R-:W-:Y:S01]  /*0630*/  SEL R7, R7, 0x2, P3 ;  /* 0x0000000207077807 */ /* 0x000fe20001800000 */
[----:B------:R0:W3:Y:S01]  /*0640*/  @!UP1 SYNCS.EXCH.64 URZ, [UR8+0x88], UR4 ;  /* 0x00008804083f95b2 */ /* 0x0000e20008000100 */
[----:B------:R-:W-:Y:S01]  /*0650*/  NOP ;  /* 0x0000000000007918 */ /* 0x000fe20000000000 */
[----:B------:R0:W3:Y:S01]  /*0660*/  @!UP2 SYNCS.EXCH.64 URZ, [UR9+0x60], UR6 ;  /* 0x00006006093fa5b2 */ /* 0x0000e20008000100 */
[----:B------:R0:W3:Y:S01]  /*0670*/  @!UP3 SYNCS.EXCH.64 URZ, [UR9+0x68], UR6 ;  /* 0x00006806093fb5b2 */ /* 0x0000e20008000100 */
[----:B------:R0:W3:Y:S01]  /*0680*/  @!UP4 SYNCS.EXCH.64 URZ, [UR9+0x70], UR6 ;  /* 0x00007006093fc5b2 */ /* 0x0000e20008000100 */
[----:B------:R0:W3:Y:S01]  /*0690*/  @!UP5 SYNCS.EXCH.64 URZ, [UR9+0x78], UR6 ;  /* 0x00007806093fd5b2 */ /* 0x0000e20008000100 */
[----:B------:R-:W-:Y:S01]  /*06a0*/  NOP ;  /* 0x0000000000007918 */ /* 0x000fe20000000000 */
[----:B---34-:R-:W-:Y:S06]  /*06b0*/  BAR.SYNC.DEFER_BLOCKING 0x0 ;  /* 0x0000000000007b1d */ /* 0x018fec0000010000 */
[----:B0-----:R-:W-:Y:S05]  /*06c0*/  @!P1 BRA `(.L_x_3) ;  /* 0x00000000001c9947 */ /* 0x001fea0003800000 */
[----:B------:R-:W0:Y:S02]  /*06d0*/  LDC.64 R2, c[0x0][0x598] ;  /* 0x00016600ff027b82 */ /* 0x000e240000000a00 */
[----:B0-----:R-:W2:Y:S02]  /*06e0*/  LDG.E.64 R2, desc[UR20][R2.64] ;  /* 0x0000001402027981 */ /* 0x001ea4000c1e1b00 */
[----:B--2---:R-:W-:-:S04]  /*06f0*/  ISETP.NE.U32.AND P0, PT, R2, RZ, PT ;  /* 0x000000ff0200720c */ /* 0x004fc80003f05070 */
[----:B------:R-:W-:-:S13]  /*0700*/  ISETP.NE.AND.EX P0, PT, R3, RZ, PT, P0 ;  /* 0x000000ff0300720c */ /* 0x000fda0003f05300 */
[----:B------:R-:W-:Y:S05]  /*0710*/  @!P0 BRA `(.L_x_3) ;  /* 0x0000000000088947 */ /* 0x000fea0003800000 */
[----:B------:R2:W5:Y:S01]  /*0720*/  LD.E R12, desc[UR20][R2.64] ;  /* 0x00000014020c7980 */ /* 0x000562000c101900 */
[----:B------:R-:W-:Y:S05]  /*0730*/  BRA `(.L_x_4) ;  /* 0x0000000000207947 */ /* 0x000fea0003800000 */
.L_x_3:
[----:B------:R-:W-:Y:S02]  /*0740*/  ULDC.64 UR4, c[0x0][0x588] ;  /* 0x0001620000047ab9 */ /* 0x000fe40000000a00 */
[----:B------:R-:W-:-:S04]  /*0750*/  ISETP.NE.U32.AND P0, PT, RZ, UR4, PT ;  /* 0x00000004ff007c0c */ /* 0x000fc8000bf05070 */
[----:B------:R-:W-:-:S13]  /*0760*/  ISETP.NE.AND.EX P0, PT, RZ, UR5, PT, P0 ;  /* 0x00000005ff007c0c */ /* 0x000fda000bf05300 */
[----:B------:R-:W-:Y:S05]  /*0770*/  @!P0 BRA `(.L_x_5) ;  /* 0x00000000000c8947 */ /* 0x000fea0003800000 */
[----:B------:R-:W0:Y:S02]  /*0780*/  LDC.64 R12, c[0x0][0x588] ;  /* 0x00016200ff0c7b82 */ /* 0x000e240000000a00 */
[----:B0-----:R1:W5:Y:S01]  /*0790*/  LDG.E R12, desc[UR20][R12.64] ;  /* 0x000000140c0c7981 */ /* 0x001362000c1e1900 */
[----:B------:R-:W-:Y:S05]  /*07a0*/  BRA `(.L_x_4) ;  /* 0x0000000000047947 */ /* 0x000fea0003800000 */
.L_x_5:
[----:B------:R-:W0:Y:S02]  /*07b0*/  LDC R12, c[0x0][0x580] ;  /* 0x00016000ff0c7b82 */ /* 0x000e240000000800 */
.L_x_4:
[----:B------:R-:W-:Y:S02]  /*07c0*/  ULDC.64 UR4, c[0x0][0x5a0] ;  /* 0x0001680000047ab9 */ /* 0x000fe40000000a00 */
[----:B------:R-:W-:-:S04]  /*07d0*/  ISETP.NE.U32.AND P0, PT, RZ, UR4, PT ;  /* 0x00000004ff007c0c */ /* 0x000fc8000bf05070 */
[----:B------:R-:W-:-:S13]  /*07e0*/  ISETP.NE.AND.EX P0, PT, RZ, UR5, PT, P0 ;  /* 0x00000005ff007c0c */ /* 0x000fda000bf05300 */
[----:B------:R-:W-:Y:S05]  /*07f0*/  @!P0 BRA `(.L_x_6) ;  /* 0x00000000001c8947 */ /* 0x000fea0003800000 */
[----:B--2---:R-:W2:Y:S02]  /*0800*/  LDC.64 R2, c[0x0][0x5a0] ;  /* 0x00016800ff027b82 */ /* 0x004ea40000000a00 */
[----:B--2---:R-:W2:Y:S02]  /*0810*/  LDG.E.64 R2, desc[UR20][R2.64] ;  /* 0x0000001402027981 */ /* 0x004ea4000c1e1b00 */
[----:B--2---:R-:W-:-:S04]  /*0820*/  ISETP.NE.U32.AND P0, PT, R2, RZ, PT ;  /* 0x000000ff0200720c */ /* 0x004fc80003f05070 */
[----:B------:R-:W-:-:S13]  /*0830*/  ISETP.NE.AND.EX P0, PT, R3, RZ, PT, P0 ;  /* 0x000000ff0300720c */ /* 0x000fda0003f05300 */
[----:B------:R-:W-:Y:S05]  /*0840*/  @!P0 BRA `(.L_x_6) ;  /* 0x0000000000088947 */ /* 0x000fea0003800000 */
[----:B-1----:R4:W5:Y:S01]  /*0850*/  LD.E R13, desc[UR20][R2.64] ;  /* 0x00000014020d7980 */ /* 0x002962000c101900 */
[----:B------:R-:W-:Y:S05]  /*0860*/  BRA `(.L_x_7) ;  /* 0x0000000000207947 */ /* 0x000fea0003800000 */
.L_x_6:
[----:B------:R-:W-:Y:S02]  /*0870*/  ULDC.64 UR4, c[0x0][0x590] ;  /* 0x0001640000047ab9 */ /* 0x000fe40000000a00 */
[----:B------:R-:W-:-:S04]  /*0880*/  ISETP.NE.U32.AND P0, PT, RZ, UR4, PT ;  /* 0x00000004ff007c0c */ /* 0x000fc8000bf05070 */
[----:B------:R-:W-:-:S13]  /*0890*/  ISETP.NE.AND.EX P0, PT, RZ, UR5, PT, P0 ;  /* 0x00000005ff007c0c */ /* 0x000fda000bf05300 */
[----:B------:R-:W-:Y:S05]  /*08a0*/  @!P0 BRA `(.L_x_8) ;  /* 0x00000000000c8947 */ /* 0x000fea0003800000 */
[----:B--2---:R-:W1:Y:S02]  /*08b0*/  LDC.64 R2, c[0x0][0x590] ;  /* 0x00016400ff027b82 */ /* 0x004e640000000a00 */
[----:B-1----:R3:W5:Y:S01]  /*08c0*/  LDG.E R13, desc[UR20][R2.64] ;  /* 0x00000014020d7981 */ /* 0x002762000c1e1900 */
[----:B------:R-:W-:Y:S05]  /*08d0*/  BRA `(.L_x_7) ;  /* 0x0000000000047947 */ /* 0x000fea0003800000 */
.L_x_8:
[----:B-1----:R-:W1:Y:S02]  /*08e0*/  LDC R13, c[0x0][0x584] ;  /* 0x00016100ff0d7b82 */ /* 0x002e640000000800 */
.L_x_7:
[----:B------:R-:W0:Y:S01]  /*08f0*/  LDC R0, c[0x0][0x65c] ;  /* 0x00019700ff007b82 */ /* 0x000e220000000800 */
[----:B------:R-:W2:Y:S01]  /*0900*/  S2R R21, SR_CTAID.Y ;  /* 0x0000000000157919 */ /* 0x000ea20000002600 */
[----:B------:R-:W-:Y:S01]  /*0910*/  ULDC UR8, c[0x0][0x28c] ;  /* 0x0000a30000087ab9 */ /* 0x000fe20000000800 */
[----:B------:R-:W-:Y:S01]  /*0920*/  ISETP.NE.AND P0, PT, R5, 0x2, PT ;  /* 0x000000020500780c */ /* 0x000fe20003f05270 */
[----:B------:R-:W-:Y:S01]  /*0930*/  UIADD3 UR8, UR8, 0x3f, URZ ;  /* 0x0000003f08087890 */ /* 0x000fe2000fffe03f */
[----:B------:R-:W1:Y:S01]  /*0940*/  S2R R14, SR_CTAID.X ;  /* 0x00000000000e7919 */ /* 0x000e620000002500 */
[----:B------:R-:W-:Y:S01]  /*0950*/  UMOV UR5, URZ ;  /* 0x0000003f00057c82 */ /* 0x000fe20008000000 */
[----:B------:R-:W-:Y:S01]  /*0960*/  UMOV UR4, URZ ;  /* 0x0000003f00047c82 */ /* 0x000fe20008000000 */
[----:B------:R-:W-:-:S04]  /*0970*/  USHF.R.S32.HI UR9, URZ, 0x1f, UR8 ;  /* 0x0000001f3f097899 */ /* 0x000fc80008011408 */
[----:B------:R-:W-:-:S04]  /*0980*/  ULEA.HI UR9, UR9, UR8, URZ, 0x6 ;  /* 0x0000000809097291 */ /* 0x000fc8000f8f303f */
[----:B------:R-:W-:Y:S01]  /*0990*/  USHF.R.S32.HI UR13, URZ, 0x6, UR9 ;  /* 0x000000063f0d7899 */ /* 0x000fe20008011409 */
[----:B0-----:R-:W-:-:S13]  /*09a0*/  ISETP.NE.AND P4, PT, R0, 0x1, PT ;  /* 0x000000010000780c */ /* 0x001fda0003f85270 */
[----:B------:R-:W1:Y:S01]  /*09b0*/  @P4 LDC R15, c[0x0][0x10] ;  /* 0x00000400ff0f4b82 */ /* 0x000e620000000800 */
[----:B--234-:R-:W-:Y:S02]  /*09c0*/  @P4 IMAD.MOV.U32 R2, RZ, RZ, R21 ;  /* 0x000000ffff024224 */ /* 0x01cfe400078e0015 */
[----:B------:R-:W-:Y:S02]  /*09d0*/  @P4 IMAD.MOV.U32 R3, RZ, RZ, RZ ;  /* 0x000000ffff034224 */ /* 0x000fe400078e00ff */
[----:B------:R-:W-:-:S03]  /*09e0*/  @P4 IMAD.MOV.U32 R5, RZ, RZ, RZ ;  /* 0x000000ffff054224 */ /* 0x000fc600078e00ff */
[----:B------:R-:W0:Y:S01]  /*09f0*/  @!P4 LDC R9, c[0x0][0xc] ;  /* 0x00000300ff09cb82 */ /* 0x000e220000000800 */
[----:B------:R-:W-:Y:S01]  /*0a00*/  ULDC UR6, c[0x0][0xc] ;  /* 0x0000030000067ab9 */ /* 0x000fe20000000800 */
[----:B------:R-:W-:Y:S02]  /*0a10*/  ULDC UR7, c[0x0][0x10] ;  /* 0x0000040000077ab9 */ /* 0x000fe40000000800 */
[----:B------:R-:W-:-:S04]  /*0a20*/  UIMAD.WIDE.U32 UR6, UR6, UR7, URZ ;  /* 0x00000007060672a5 */ /* 0x000fc8000f8e003f */
[----:B------:R-:W2:Y:S01]  /*0a30*/  LDC R8, c[0x0][0x14] ;  /* 0x00000500ff087b82 */ /* 0x000ea20000000800 */
[----:B-1----:R-:W-:-:S04]  /*0a40*/  @P4 IMAD.WIDE.U32 R2, R14, R15, R2 ;  /* 0x0000000f0e024225 */ /* 0x002fc800078e0002 */
[----:B------:R-:W-:Y:S02]  /*0a50*/  IMAD.MOV.U32 R15, RZ, RZ, RZ ;  /* 0x000000ffff0f7224 */ /* 0x000fe400078e00ff */
[----:B------:R-:W-:Y:S02]  /*0a60*/  @P4 IMAD.IADD R3, R3, 0x1, R5 ;  /* 0x0000000103034824 */ /* 0x000fe400078e0205 */
[----:B0-----:R-:W-:-:S04]  /*0a70*/  @!P4 IMAD.WIDE.U32 R4, R9, R21, R14 ;  /* 0x000000150904c225 */ /* 0x001fc800078e000e */
[----:B------:R-:W-:Y:S02]  /*0a80*/  @!P4 IMAD.MOV.U32 R2, RZ, RZ, R4 ;  /* 0x000000ffff02c224 */ /* 0x000fe400078e0004 */
[----:B------:R-:W-:Y:S02]  /*0a90*/  @!P4 IMAD.MOV.U32 R3, RZ, RZ, R5 ;  /* 0x000000ffff03c224 */ /* 0x000fe400078e0005 */
[C---:B--2---:R-:W-:Y:S02]  /*0aa0*/  IMAD R17, R8.reuse, UR7, RZ ;  /* 0x0000000708117c24 */ /* 0x044fe4000f8e02ff */
[----:B------:R-:W-:Y:S01]  /*0ab0*/  IMAD.WIDE.U32 R8, R8, UR6, RZ ;  /* 0x0000000608087c25 */ /* 0x000fe2000f8e00ff */
[----:B------:R-:W-:-:S03]  /*0ac0*/  ULDC.64 UR6, c[0x0][0x650] ;  /* 0x0001940000067ab9 */ /* 0x000fc60000000a00 */
[----:B------:R-:W-:Y:S01]  /*0ad0*/  IMAD.IADD R0, R9, 0x1, R17 ;  /* 0x0000000109007824 */ /* 0x000fe200078e0211 */
[----:B------:R-:W-:Y:S06]  /*0ae0*/  @P0 BRA `(.L_x_9) ;  /* 0x0000000000200947 */ /* 0x000fec0003800000 */
[----:B------:R-:W-:Y:S01]  /*0af0*/  UISETP.GE.U32.AND UP0, UPT, UR13, 0x5, UPT ;  /* 0x000000050d00788c */ /* 0x000fe2000bf06070 */
[----:B------:R-:W-:Y:S01]  /*0b00*/  IADD3 R2, P0, R2, R8, RZ ;  /* 0x0000000802027210 */ /* 0x000fe20007f1e0ff */
[----:B------:R-:W-:-:S04]  /*0b10*/  UIMAD.WIDE.U32 UR4, UR13, -0x33333333, URZ ;  /* 0xcccccccd0d0478a5 */ /* 0x000fc8000f8e003f */
[----:B------:R-:W-:Y:S01]  /*0b20*/  USHF.R.U32.HI UR5, URZ, 0x2, UR5 ;  /* 0x000000023f057899 */ /* 0x000fe20008011605 */
[----:B------:R-:W-:Y:S02]  /*0b30*/  IMAD.X R3, R0, 0x1, R3, P0 ;  /* 0x0000000100037824 */ /* 0x000fe400000e0603 */
[----:B------:R-:W-:Y:S02]  /*0b40*/  UMOV UR4, URZ ;  /* 0x0000003f00047c82 */ /* 0x000fe40008000000 */
[----:B------:R-:W-:Y:S02]  /*0b50*/  @UP0 ULOP3.LUT UR4, UR5, 0x1, URZ, 0xc0, !UPT ;  /* 0x0000000105040892 */ /* 0x000fe4000f8ec03f */
[----:B------:R-:W-:-:S12]  /*0b60*/  UIMAD UR5, UR5, -0x5, UR13 ;  /* 0xfffffffb050578a4 */ /* 0x000fd8000f8e020d */
.L_x_9:
[----:B------:R-:W-:Y:S01]  /*0b70*/  ISETP.GE.U32.AND P0, PT, R2, UR6, PT ;  /* 0x0000000602007c0c */ /* 0x000fe2000bf06070 */
[----:B------:R-:W-:Y:S01]  /*0b80*/  IMAD.MOV.U32 R6, RZ, RZ, -0x1 ;  /* 0xffffffffff067424 */ /* 0x000fe200078e00ff */
[----:B------:R-:W-:Y:S01]  /*0b90*/  PRMT R16, RZ, 0x7610, R16 ;  /* 0x00007610ff107816 */ /* 0x000fe20000000010 */
[----:B------:R-:W-:Y:S01]  /*0ba0*/  IMAD.MOV.U32 R4, RZ, RZ, -0x1 ;  /* 0xffffffffff047424 */ /* 0x000fe200078e00ff */
[----:B------:R-:W-:Y:S01]  /*0bb0*/  ISETP.GE.U32.AND.EX P0, PT, R3, UR7, PT, P0 ;  /* 0x0000000703007c0c */ /* 0x000fe2000bf06100 */
[----:B------:R-:W-:-:S12]  /*0bc0*/  IMAD.MOV.U32 R5, RZ, RZ, -0x1 ;  /* 0xffffffffff057424 */ /* 0x000fd800078e00ff */
[----:B------:R-:W-:Y:S05]  /*0bd0*/  @P0 BRA `(.L_x_10) ;  /* 0x00000004005c0947 */ /* 0x000fea0003800000 */
[----:B------:R-:W0:Y:S01]  /*0be0*/  LDC.64 R24, c[0x0][0x628] ;  /* 0x00018a00ff187b82 */ /* 0x000e220000000a00 */
[----:B------:R-:W-:Y:S02]  /*0bf0*/  IMAD.MOV.U32 R4, RZ, RZ, R2 ;  /* 0x000000ffff047224 */ /* 0x000fe400078e0002 */
[----:B------:R-:W-:-:S05]  /*0c00*/  IMAD.MOV.U32 R5, RZ, RZ, R3 ;  /* 0x000000ffff057224 */ /* 0x000fca00078e0003 */
[----:B------:R-:W1:Y:S08]  /*0c10*/  LDC R6, c[0x0][0x630] ;  /* 0x00018c00ff067b82 */ /* 0x000e700000000800 */
[----:B------:R-:W2:Y:S01]  /*0c20*/  LDC.64 R26, c[0x0][0x620] ;  /* 0x00018800ff1a7b82 */ /* 0x000ea20000000a00 */
[----:B0-----:R-:W-:-:S04]  /*0c30*/  ISETP.NE.U32.AND P0, PT, R24, RZ, PT ;  /* 0x000000ff1800720c */ /* 0x001fc80003f05070 */
[----:B------:R-:W-:-:S13]  /*0c40*/  ISETP.NE.AND.EX P0, PT, R25, RZ, PT, P0 ;  /* 0x000000ff1900720c */ /* 0x000fda0003f05300 */
[----:B-12---:R-:W-:Y:S05]  /*0c50*/  @!P0 BRA `(.L_x_11) ;  /* 0x0000000000288947 */ /* 0x006fea0003800000 */
[----:B------:R-:W0:Y:S02]  /*0c60*/  LDC R19, c[0x0][0x634] ;  /* 0x00018d00ff137b82 */ /* 0x000e240000000800 */
[----:B0-----:R-:W-:-:S05]  /*0c70*/  IADD3 R19, P0, R2, R19, RZ ;  /* 0x0000001302137210 */ /* 0x001fca0007f1e0ff */
[----:B------:R-:W-:-:S04]  /*0c80*/  IMAD.X R23, RZ, RZ, R3, P0 ;  /* 0x000000ffff177224 */ /* 0x000fc800000e0603 */
[----:B------:R-:W-:-:S04]  /*0c90*/  IMAD.WIDE.U32 R4, R23, R24, RZ ;  /* 0x0000001817047225 */ /* 0x000fc800078e00ff */
[----:B------:R-:W-:-:S04]  /*0ca0*/  IMAD.WIDE.U32 R16, P0, R19, R25, R4 ;  /* 0x0000001913107225 */ /* 0x000fc80007800004 */
[----:B------:R-:W-:-:S04]  /*0cb0*/  IMAD.WIDE.U32 R4, R19, R24, RZ ;  /* 0x0000001813047225 */ /* 0x000fc800078e00ff */
[----:B------:R-:W-:Y:S01]  /*0cc0*/  IMAD.X R19, RZ, RZ, RZ, P0 ;  /* 0x000000ffff137224 */ /* 0x000fe200000e06ff */
[----:B------:R-:W-:Y:S01]  /*0cd0*/  IADD3 RZ, P0, R5, R16, RZ ;  /* 0x0000001005ff7210 */ /* 0x000fe20007f1e0ff */
[----:B------:R-:W-:-:S04]  /*0ce0*/  IMAD.MOV.U32 R18, RZ, RZ, R17 ;  /* 0x000000ffff127224 */ /* 0x000fc800078e0011 */
[----:B------:R-:W-:-:S08]  /*0cf0*/  IMAD.WIDE.U32.X R4, R23, R25, R18, P0 ;  /* 0x0000001917047225 */ /* 0x000fd000000e0412 */
.L_x_11:
[--C-:B------:R-:W-:Y:S01]  /*0d00*/  SHF.R.U64 R32, R4, R6, R5.reuse ;  /* 0x0000000604207219 */ /* 0x100fe20000001205 */
[----:B------:R-:W0:Y:S01]  /*0d10*/  LDC.64 R28, c[0x0][0x640] ;  /* 0x00019000ff1c7b82 */ /* 0x000e220000000a00 */
[----:B------:R-:W-:Y:S01]  /*0d20*/  I2FP.F32.U32 R4, R14 ;  /* 0x0000000e00047245 */ /* 0x000fe20000201000 */
[----:B------:R-:W-:Y:S01]  /*0d30*/  ULDC UR6, c[0x0][0x150] ;  /* 0x0000540000067ab9 */ /* 0x000fe20000000800 */
[----:B------:R-:W-:Y:S02]  /*0d40*/  SHF.R.U32.HI R5, RZ, R6, R5 ;  /* 0x00000006ff057219 */ /* 0x000fe40000011605 */
[----:B------:R-:W-:Y:S01]  /*0d50*/  IADD3 R17, P0, RZ, -R32, RZ ;  /* 0x80000020ff117210 */ /* 0x000fe20007f1e0ff */
[----:B------:R-:W-:Y:S01]  /*0d60*/  FMUL R6, R4, UR6 ;  /* 0x0000000604067c20 */ /* 0x000fe20008400000 */
[----:B------:R-:W-:Y:S01]  /*0d70*/  ULDC UR6, c[0x0][0x154] ;  /* 0x0000550000067ab9 */ /* 0x000fe20000000800 */
[----:B------:R-:W1:Y:S02]  /*0d80*/  LDC R18, c[0x0][0x618] ;  /* 0x00018600ff127b82 */ /* 0x000e640000000800 */
[----:B------:R-:W-:-:S02]  /*0d90*/  IMAD.X R19, RZ, RZ, ~R5, P0 ;  /* 0x000000ffff137224 */ /* 0x000fc400000e0e05 */
[----:B------:R-:W2:Y:S01]  /*0da0*/  F2I.U32.TRUNC.NTZ R6, R6 ;  /* 0x0000000600067305 */ /* 0x000ea2000020f000 */
[----:B------:R-:W-:-:S03]  /*0db0*/  IMAD.WIDE.U32 R4, R17, R26, R2 ;  /* 0x0000001a11047225 */ /* 0x000fc600078e0002 */
[----:B------:R-:W3:Y:S01]  /*0dc0*/  LDC R15, c[0x0][0x144] ;  /* 0x00005100ff0f7b82 */ /* 0x000ee20000000800 */
[----:B------:R-:W-:-:S04]  /*0dd0*/  IMAD R16, R19, R26, RZ ;  /* 0x0000001a13107224 */ /* 0x000fc800078e02ff */
[----:B------:R-:W-:-:S03]  /*0de0*/  IMAD R17, R17, R27, R16 ;  /* 0x0000001b11117224 */ /* 0x000fc600078e0210 */
[----:B------:R-:W4:Y:S01]  /*0df0*/  LDC R22, c[0x0][0x608] ;  /* 0x00018200ff167b82 */ /* 0x000f220000000800 */
[----:B------:R-:W-:Y:S01]  /*0e00*/  IMAD.IADD R17, R5, 0x1, R17 ;  /* 0x0000000105117824 */ /* 0x000fe200078e0211 */
[----:B0-----:R-:W-:Y:S01]  /*0e10*/  ISETP.NE.U32.AND P0, PT, R28, RZ, PT ;  /* 0x000000ff1c00720c */ /* 0x001fe20003f05070 */
[----:B--2---:R-:W-:-:S03]  /*0e20*/  IMAD.MOV R5, RZ, RZ, -R6 ;  /* 0x000000ffff057224 */ /* 0x004fc600078e0a06 */
[----:B------:R-:W-:Y:S02]  /*0e30*/  ISETP.NE.AND.EX P0, PT, R29, RZ, PT, P0 ;  /* 0x000000ff1d00720c */ /* 0x000fe40003f05300 */
[----:B------:R-:W0:Y:S01]  /*0e40*/  LDC R19, c[0x0][0x658] ;  /* 0x00019600ff137b82 */ /* 0x000e220000000800 */
[-CC-:B-1----:R-:W-:Y:S02]  /*0e50*/  SHF.R.U64 R26, R4, R18.reuse, R17.reuse ;  /* 0x00000012041a7219 */ /* 0x182fe40000001211 */
[----:B------:R-:W-:Y:S02]  /*0e60*/  I2FP.F32.U32 R4, R21 ;  /* 0x0000001500047245 */ /* 0x000fe40000201000 */
[----:B------:R-:W-:Y:S01]  /*0e70*/  SHF.R.U32.HI R17, RZ, R18, R17 ;  /* 0x00000012ff117219 */ /* 0x000fe20000011611 */
[----:B------:R-:W-:Y:S02]  /*0e80*/  IMAD.MOV.U32 R18, RZ, RZ, 0x1 ;  /* 0x00000001ff127424 */ /* 0x000fe400078e00ff */
[----:B------:R-:W1:Y:S01]  /*0e90*/  LDC R24, c[0x0][0x148] ;  /* 0x00005200ff187b82 */ /* 0x000e620000000800 */
[----:B---3--:R-:W-:-:S02]  /*0ea0*/  IMAD R6, R15, R5, R14 ;  /* 0x000000050f067224 */ /* 0x008fc400078e020e */
[----:B------:R-:W-:Y:S01]  /*0eb0*/  FMUL R5, R4, UR6 ;  /* 0x0000000604057c20 */ /* 0x000fe20008400000 */
[----:B------:R-:W-:-:S04]  /*0ec0*/  IMAD.MOV.U32 R4, RZ, RZ, -0x1 ;  /* 0xffffffffff047424 */ /* 0x000fc800078e00ff */
[----:B------:R-:W2:Y:S01]  /*0ed0*/  LDC R25, c[0x0][0x600] ;  /* 0x00018000ff197b82 */ /* 0x000ea20000000800 */
[-CC-:B----4-:R-:W-:Y:S02]  /*0ee0*/  SHF.R.U64 R34, R26, R22.reuse, R17.reuse ;  /* 0x000000161a227219 */ /* 0x190fe40000001211 */
[----:B------:R-:W-:Y:S02]  /*0ef0*/  SHF.R.U32.HI R14, RZ, R22, R17 ;  /* 0x00000016ff0e7219 */ /* 0x000fe40000011611 */
[----:B------:R3:W4:Y:S03]  /*0f00*/  F2I.U32.TRUNC.NTZ R22, R5 ;  /* 0x0000000500167305 */ /* 0x000726000020f000 */
[----:B------:R-:W1:Y:S01]  /*0f10*/  LDC R27, c[0x0][0x648] ;  /* 0x00019200ff1b7b82 */ /* 0x000e620000000800 */
[-C--:B0-----:R-:W-:Y:S02]  /*0f20*/  SHF.R.U64 R36, R34, R19.reuse, R14 ;  /* 0x0000001322247219 */ /* 0x081fe4000000120e */
[----:B------:R-:W-:-:S02]  /*0f30*/  SHF.L.U32 R4, R4, R19, RZ ;  /* 0x0000001304047219 */ /* 0x000fc400000006ff */
[-C--:B------:R-:W-:Y:S02]  /*0f40*/  SHF.R.U32.HI R14, RZ, R19.reuse, R14 ;  /* 0x00000013ff0e7219 */ /* 0x080fe4000001160e */
[----:B------:R-:W-:Y:S01]  /*0f50*/  SHF.L.U32 R18, R18, R19, RZ ;  /* 0x0000001312127219 */ /* 0x000fe200000006ff */
[----:B------:R-:W0:Y:S01]  /*0f60*/  LDC R31, c[0x0][0x638] ;  /* 0x00018e00ff1f7b82 */ /* 0x000e220000000800 */
[----:B------:R-:W-:Y:S01]  /*0f70*/  LOP3.LUT R19, RZ, R4, RZ, 0x33, !PT ;  /* 0x00000004ff137212 */ /* 0x000fe200078e33ff */
[----:B------:R-:W-:Y:S02]  /*0f80*/  IMAD.MOV.U32 R4, RZ, RZ, R36 ;  /* 0x000000ffff047224 */ /* 0x000fe400078e0024 */
[----:B---3--:R-:W-:-:S04]  /*0f90*/  IMAD.MOV.U32 R5, RZ, RZ, R14 ;  /* 0x000000ffff057224 */ /* 0x008fc800078e000e */
[----:B------:R-:W3:Y:S01]  /*0fa0*/  LDC R30, c[0x0][0x610] ;  /* 0x00018400ff1e7b82 */ /* 0x000ee20000000800 */
[----:B----4-:R-:W-:Y:S05]  /*0fb0*/  @!P0 BRA `(.L_x_12) ;  /* 0x0000000000288947 */ /* 0x010fea0003800000 */
[----:B------:R-:W4:Y:S02]  /*0fc0*/  LDC R17, c[0x0][0x64c] ;  /* 0x00019300ff117b82 */ /* 0x000f240000000800 */
[----:B----4-:R-:W-:-:S05]  /*0fd0*/  IADD3 R17, P0, R36, R17, RZ ;  /* 0x0000001124117210 */ /* 0x010fca0007f1e0ff */
        /* <DEDUP_REMOVED lines=8> */
.L_x_12:
[----:B-1----:R-:W-:Y:S01]  /*1060*/  SHF.R.U64 R4, R4, R27, R5 ;  /* 0x0000001b04047219 */ /* 0x002fe20000001205 */
[----:B--2---:R-:W-:Y:S01]  /*1070*/  VIADD R5, R25, 0xffffffff ;  /* 0xffffffff19057836 */ /* 0x004fe20000000000 */
[----:B------:R-:W-:Y:S01]  /*1080*/  LOP3.LUT R19, R34, R19, RZ, 0xc0, !PT ;  /* 0x0000001322137212 */ /* 0x000fe200078ec0ff */
[----:B------:R-:W-:Y:S02]  /*1090*/  IMAD.MOV R22, RZ, RZ, -R22 ;  /* 0x000000ffff167224 */ /* 0x000fe400078e0a16 */
[----:B------:R-:W-:Y:S01]  /*10a0*/  IMAD.MOV R14, RZ, RZ, -R4 ;  /* 0x000000ffff0e7224 */ /* 0x000fe200078e0a04 */
[----:B------:R-:W-:Y:S01]  /*10b0*/  LOP3.LUT R5, R26, R5, RZ, 0xc0, !PT ;  /* 0x000000051a057212 */ /* 0x000fe200078ec0ff */
[----:B------:R-:W-:Y:S02]  /*10c0*/  IMAD R19, R18, R4, R19 ;  /* 0x0000000412137224 */ /* 0x000fe400078e0213 */
[----:B------:R-:W-:Y:S02]  /*10d0*/  @P4 IMAD R6, R24, R22, R21 ;  /* 0x0000001618064224 */ /* 0x000fe400078e0215 */
[----:B0-----:R-:W-:-:S02]  /*10e0*/  IMAD R4, R14, R31, R36 ;  /* 0x0000001f0e047224 */ /* 0x001fc400078e0224 */
[----:B---3--:R-:W-:Y:S02]  /*10f0*/  IMAD R6, R19, R30, R6 ;  /* 0x0000001e13067224 */ /* 0x008fe400078e0206 */
[----:B------:R-:W-:Y:S02]  /*1100*/  IMAD R5, R4, R25, R5 ;  /* 0x0000001904057224 */ /* 0x000fe400078e0205 */
[----:B------:R-:W-:-:S03]  /*1110*/  IMAD.MOV.U32 R16, RZ, RZ, 0x1 ;  /* 0x00000001ff107424 */ /* 0x000fc600078e00ff */
[----:B------:R-:W-:Y:S02]  /*1120*/  SEL R4, R5, R6, !P4 ;  /* 0x0000000605047207 */ /* 0x000fe40006000000 */
[----:B------:R-:W-:Y:S01]  /*1130*/  SEL R6, R6, R5, !P4 ;  /* 0x0000000506067207 */ /* 0x000fe20006000000 */
[----:B------:R-:W-:-:S07]  /*1140*/  IMAD.MOV.U32 R5, RZ, RZ, R32 ;  /* 0x000000ffff057224 */ /* 0x000fce00078e0020 */
.L_x_10:
[----:B------:R-:W-:Y:S05]  /*1150*/  @!P2 BRA `(.L_x_13) ;  /* 0x0000004000e0a947 */ /* 0x000fea0003800000 */
[----:B------:R-:W-:-:S13]  /*1160*/  ISETP.GT.U32.AND P0, PT, R33, 0x1, PT ;  /* 0x000000012100780c */ /* 0x000fda0003f04070 */
[----:B------:R-:W-:Y:S05]  /*1170*/  @P0 EXIT ;  /* 0x000000000000094d */ /* 0x000fea0003800000 */
.L_x_14:
[----:B------:R-:W-:-:S08]  /*1180*/  NOP ;  /* 0x0000000000007918 */ /* 0x000fd00000000000 */
[----:B------:R-:W0:Y:S02]  /*1190*/  USETMAXREG.TRY_ALLOC.CTAPOOL UP0, 0xe8 ;  /* 0x000000e8000079c8 */ /* 0x000e240008000600 */
[----:B0-----:R-:W-:-:S13]  /*11a0*/  PLOP3.LUT P0, PT, PT, PT, UP0, 0x80, 0x0 ;  /* 0x000000000000781c */ /* 0x001fda0003f0f008 */
[----:B------:R-:W-:Y:S05]  /*11b0*/  @!P0 BRA `(.L_x_14) ;  /* 0xfffffffc00f08947 */ /* 0x000fea000383ffff */
[----:B------:R-:W-:-:S13]  /*11c0*/  LOP3.LUT P0, RZ, R16, 0xff, RZ, 0xc0, !PT ;  /* 0x000000ff10ff7812 */ /* 0x000fda000780c0ff */
[----:B------:R-:W-:Y:S05]  /*11d0*/  @!P0 EXIT ;  /* 0x000000000000894d */ /* 0x000fea0003800000 */
[----:B------:R-:W0:Y:S01]  /*11e0*/  S2UR UR6, SR_CgaCtaId ;  /* 0x00000000000679c3 */ /* 0x000e220000008800 */
[----:B------:R-:W-:Y:S01]  /*11f0*/  SHF.R.S32.HI R11, RZ, 0x1f, R10 ;  /* 0x0000001fff0b7819 */ /* 0x000fe2000001140a */
[----:B------:R-:W-:Y:S01]  /*1200*/  UIADD3 UR7, UR15, -0x1, URZ ;  /* 0xffffffff0f077890 */ /* 0x000fe2000fffe03f */
[----:B------:R-:W-:Y:S01]  /*1210*/  LOP3.LUT R86, R7, 0x1, RZ, 0xfc, !PT ;  /* 0x0000000107567812 */ /* 0x000fe200078efcff */
[----:B------:R-:W-:Y:S01]  /*1220*/  UMOV UR12, 0x400 ;  /* 0x00000400000c7882 */ /* 0x000fe20000000000 */
[CC--:B------:R-:W-:Y:S01]  /*1230*/  LEA.HI R15, R11.reuse, R10.reuse, RZ, 0x2 ;  /* 0x0000000a0b0f7211 */ /* 0x0c0fe200078f10ff */
[----:B------:R-:W-:Y:S01]  /*1240*/  UISETP.LT.AND UP0, UPT, UR13, 0x1, UPT ;  /* 0x000000010d00788c */ /* 0x000fe2000bf01270 */
[----:B------:R-:W-:Y:S01]  /*1250*/  LEA.HI R16, R11, R10, RZ, 0x5 ;  /* 0x0000000a0b107211 */ /* 0x000fe200078f28ff */
[----:B------:R-:W-:Y:S01]  /*1260*/  USHF.L.U32 UR23, UR13, 0x1, URZ ;  /* 0x000000010d177899 */ /* 0x000fe2000800063f */
[--C-:B------:R-:W-:Y:S01]  /*1270*/  SHF.R.S32.HI R14, RZ, 0x2, R15.reuse ;  /* 0x00000002ff0e7819 */ /* 0x100fe2000001140f */
[----:B------:R-:W-:Y:S01]  /*1280*/  USEL UR14, UR13, 0x1, UP0 ;  /* 0x000000010d0e7887 */ /* 0x000fe20008000000 */
[----:B------:R-:W-:Y:S01]  /*1290*/  SHF.R.S32.HI R17, RZ, 0x1f, R15 ;  /* 0x0000001fff117819 */ /* 0x000fe2000001140f */
[----:B------:R-:W-:Y:S01]  /*12a0*/  UISETP.NE.AND UP0, UPT, UR7, URZ, UPT ;  /* 0x0000003f0700728c */ /* 0x000fe2000bf05270 */
[----:B------:R-:W-:Y:S01]  /*12b0*/  LOP3.LUT R11, R15, 0xfffffffc, RZ, 0xc0, !PT ;  /* 0xfffffffc0f0b7812 */ /* 0x000fe200078ec0ff */
[----:B------:R-:W-:Y:S01]  /*12c0*/  UIADD3 UR14, -UR14, UR13, URZ ;  /* 0x0000000d0e0e7290 */ /* 0x000fe2000fffe13f */
[----:B------:R-:W-:Y:S01]  /*12d0*/  LEA.HI R17, R17, R14, RZ, 0x3 ;  /* 0x0000000e11117211 */ /* 0x000fe200078f18ff */
[----:B------:R-:W-:-:S02]  /*12e0*/  USEL UR9, URZ, 0x1, UP0 ;  /* 0x000000013f097887 */ /* 0x000fc40008000000 */
[----:B------:R-:W-:Y:S01]  /*12f0*/  IMAD.IADD R18, R10, 0x1, -R11 ;  /* 0x000000010a127824 */ /* 0x000fe200078e0a0b */
[----:B------:R-:W-:-:S03]  /*1300*/  LOP3.LUT R17, R17, 0xfffffff8, RZ, 0xc0, !PT ;  /* 0xfffffff811117812 */ /* 0x000fc600078ec0ff */
[----:B------:R-:W-:Y:S01]  /*1310*/  IMAD.U32 R87, RZ, RZ, UR9 ;  /* 0x00000009ff577e24 */ /* 0x000fe2000f8e00ff */
[----:B0-----:R-:W-:Y:S01]  /*1320*/  ULEA UR12, UR6, UR12, 0x18 ;  /* 0x0000000c060c7291 */ /* 0x001fe2000f8ec03f */
[----:B------:R-:W-:Y:S01]  /*1330*/  IMAD.IADD R14, R14, 0x1, -R17 ;  /* 0x000000010e0e7824 */ /* 0x000fe200078e0a11 */
[----:B------:R-:W-:Y:S01]  /*1340*/  USHF.L.U32 UR6, UR7, 0x3, URZ ;  /* 0x0000000307067899 */ /* 0x000fe2000800063f */
[----:B------:R-:W-:Y:S01]  /*1350*/  SHF.R.S32.HI R17, RZ, 0x5, R16 ;  /* 0x00000005ff117819 */ /* 0x000fe20000011410 */
[----:B------:R-:W-:Y:S02]  /*1360*/  UIADD3 UR7, UR12, 0x5180, URZ ;  /* 0x000051800c077890 */ /* 0x000fe4000fffe03f */
[----:B------:R-:W-:Y:S01]  /*1370*/  ULOP3.LUT UR6, UR6, 0x8, URZ, 0xc0, !UPT ;  /* 0x0000000806067892 */ /* 0x000fe2000f8ec03f */
[--C-:B------:R-:W-:Y:S01]  /*1380*/  SHF.R.S32.HI R15, RZ, 0x1f, R14.reuse ;  /* 0x0000001fff0f7819 */ /* 0x100fe2000001140e */
[----:B------:R-:W-:Y:S01]  /*1390*/  UIADD3 UR8, UR12, 0x180, URZ ;  /* 0x000001800c087890 */ /* 0x000fe2000fffe03f */
[----:B------:R-:W-:Y:S01]  /*13a0*/  IMAD R19, R17, -0x10, -R14 ;  /* 0xfffffff011137824 */ /* 0x000fe200078e0a0e */
[----:B------:R-:W-:-:S02]  /*13b0*/  USHF.R.U32.HI UR7, URZ, 0x4, UR7 ;  /* 0x000000043f077899 */ /* 0x000fc40008011607 */
[----:B------:R-:W-:Y:S01]  /*13c0*/  USHF.R.U32.HI UR8, URZ, 0x4, UR8 ;  /* 0x000000043f087899 */ /* 0x000fe20008011608 */
[----:B------:R-:W-:Y:S01]  /*13d0*/  IMAD.WIDE R10, R17, 0x10, R14 ;  /* 0x00000010110a7825 */ /* 0x000fe200078e020e */
[----:B------:R-:W-:Y:S02]  /*13e0*/  ULOP3.LUT UR25, UR6, 0x8, URZ, 0x3c, !UPT ;  /* 0x0000000806197892 */ /* 0x000fe4000f8e3c3f */
[----:B------:R-:W-:Y:S02]  /*13f0*/  ULOP3.LUT UR16, UR6, 0x18, URZ, 0x3c, !UPT ;  /* 0x0000001806107892 */ /* 0x000fe4000f8e3c3f */
[----:B------:R-:W-:Y:S01]  /*1400*/  UIADD3 UR24, UR12, 0x60, URZ ;  /* 0x000000600c187890 */ /* 0x000fe2000fffe03f */
[----:B------:R-:W-:Y:S01]  /*1410*/  ULDC UR6, c[0x0][0x284] ;  /* 0x0000a10000067ab9 */ /* 0x000fe20000000800 */
[----:B------:R-:W-:Y:S01]  /*1420*/  ULOP3.LUT UR7, UR7, 0x3fff, URZ, 0xc0, !UPT ;  /* 0x00003fff07077892 */ /* 0x000fe2000f8ec03f */
[----:B------:R-:W-:Y:S01]  /*1430*/  VIADD R19, R19, UR6 ;  /* 0x0000000613137c36 */ /* 0x000fe20008000000 */
[----:B------:R-:W-:-:S02]  /*1440*/  ULOP3.LUT UR8, UR8, 0x3fff, URZ, 0xc0, !UPT ;  /* 0x00003fff08087892 */ /* 0x000fc4000f8ec03f */
[----:B------:R-:W-:Y:S02]  /*1450*/  ULEA UR15, UR15, UR24, 0x3 ;  /* 0x000000180f0f7291 */ /* 0x000fe4000f8e183f */
[----:B------:R-:W-:Y:S02]  /*1460*/  ULOP3.LUT UR17, UR7, 0x10000, URZ, 0xfc, !UPT ;  /* 0x0001000007117892 */ /* 0x000fe4000f8efc3f */
[----:B------:R-:W-:-:S12]  /*1470*/  ULOP3.LUT UR18, UR8, 0x10000, URZ, 0xfc, !UPT ;  /* 0x0001000008127892 */ /* 0x000fd8000f8efc3f */
.L_x_105:
[----:B------:R-:W-:Y:S01]  /*1480*/  SHF.L.U32 R14, R87, 0x1f, RZ ;  /* 0x0000001f570e7819 */ /* 0x000fe200000006ff */
[----:B------:R-:W0:Y:S01]  /*1490*/  LDC R15, c[0x0][0x28c] ;  /* 0x0000a300ff0f7b82 */ /* 0x000e220000000800 */
[----:B------:R-:W-:Y:S01]  /*14a0*/  UMOV UR6, URZ ;  /* 0x0000003f00067c82 */ /* 0x000fe20008000000 */
[----:B------:R-:W-:Y:S01]  /*14b0*/  UMOV UR19, UR5 ;  /* 0x0000000500137c82 */ /* 0x000fe20008000000 */
[----:B-1----:R-:W1:Y:S01]  /*14c0*/  SYNCS.PHASECHK.TRANS64.TRYWAIT P0, [UR15+-0x8], R14 ;  /* 0xfffff80eff0075a7 */ /* 0x002e62000800014f */
[----:B0-----:R-:W-:Y:S01]  /*14d0*/  ISETP.GE.AND P1, PT, R15, 0x1, PT ;  /* 0x000000010f00780c */ /* 0x001fe20003f26270 */
[----:B-1234-:R-:W-:-:S12]  /*14e0*/  @!P0 BRA `(.L_x_15) ;  /* 0x0000004c00fc8947 */ /* 0x01efd80003800000 */
.L_x_128:
[----:B------:R-:W-:Y:S01]  /*14f0*/  UMOV UR7, URZ ;  /* 0x0000003f00077c82 */ /* 0x000fe20008000000 */
[----:B------:R-:W-:Y:S01]  /*1500*/  UMOV UR8, URZ ;  /* 0x0000003f00087c82 */ /* 0x000fe20008000000 */
[----:B------:R-:W-:Y:S02]  /*1510*/  CS2R R22, SRZ ;  /* 0x0000000000167805 */ /* 0x000fe4000001ff00 */
[----:B------:R-:W-:Y:S02]  /*1520*/  CS2R R56, SRZ ;  /* 0x0000000000387805 */ /* 0x000fe4000001ff00 */
[----:B------:R-:W-:Y:S02]  /*1530*/  CS2R R58, SRZ ;  /* 0x00000000003a7805 */ /* 0x000fe4000001ff00 */
[----:B------:R-:W-:Y:S02]  /*1540*/  CS2R R60, SRZ ;  /* 0x00000000003c7805 */ /* 0x000fe4000001ff00 */
[----:B------:R-:W-:-:S02]  /*1550*/  CS2R R62, SRZ ;  /* 0x00000000003e7805 */ /* 0x000fc4000001ff00 */
[----:B------:R-:W-:Y:S02]  /*1560*/  CS2R R64, SRZ ;  /* 0x0000000000407805 */ /* 0x000fe4000001ff00 */
        /* <DEDUP_REMOVED lines=9> */
[----:B------:R-:W-:Y:S01]  /*1600*/  CS2R R84, SRZ ;  /* 0x0000000000547805 */ /* 0x000fe2000001ff00 */
[----:B------:R-:W-:Y:S01]  /*1610*/  IMAD.U32 R17, RZ, RZ, UR4 ;  /* 0x00000004ff117e24 */ /* 0x000fe2000f8e00ff */
        /* <DEDUP_REMOVED lines=15> */
[----:B------:R-:W-:Y:S01]  /*1710*/  CS2R R54, SRZ ;  /* 0x0000000000367805 */ /* 0x000fe2000001ff00 */
[----:B------:R-:W-:Y:S06]  /*1720*/  @!P1 BRA `(.L_x_16) ;  /* 0x0000000400589947 */ /* 0x000fec0003800000 */
[----:B------:R-:W-:-:S13]  /*1730*/  ISETP.NE.AND P1, PT, R86, 0x3, PT ;  /* 0x000000035600780c */ /* 0x000fda0003f25270 */
[----:B------:R-:W-:Y:S05]  /*1740*/  @!P1 BRA `(.L_x_17) ;  /* 0x0000000000049947 */ /* 0x000fea0003800000 */
[----:B------:R-:W-:Y:S01]  /*1750*/  BPT.TRAP 0x1 ;  /* 0x000000040000795c */ /* 0x000fe20000300000 */
.L_x_17:
[----:B------:R-:W-:Y:S01]  /*1760*/  ULEA UR6, UR5, UR12, 0x3 ;  /* 0x0000000c05067291 */ /* 0x000fe2000f8e183f */
[----:B0-----:R-:W-:-:S05]  /*1770*/  IMAD.U32 R14, RZ, RZ, UR4 ;  /* 0x00000004ff0e7e24 */ /* 0x001fca000f8e00ff */
[----:B------:R-:W-:-:S04]  /*1780*/  SHF.L.U32 R14, R14, 0x1f, RZ ;  /* 0x0000001f0e0e7819 */ /* 0x000fc800000006ff */
[----:B------:R0:W1:Y:S01]  /*1790*/  SYNCS.PHASECHK.TRANS64.TRYWAIT P0, [UR6], R14 ;  /* 0x0000000eff0075a7 */ /* 0x0000620008000146 */
[----:B------:R-:W-:Y:S05]  /*17a0*/  @!P1 BRA `(.L_x_18) ;  /* 0x0000000000049947 */ /* 0x000fea0003800000 */
[----:B------:R-:W-:Y:S01]  /*17b0*/  BPT.TRAP 0x1 ;  /* 0x000000040000795c */ /* 0x000fe20000300000 */
.L_x_18:
[----:B-1----:R-:W-:Y:S05]  /*17c0*/  @P0 BRA `(.L_x_19) ;  /* 0x0000000000080947 */ /* 0x002fea0003800000 */
[----:B------:R-:W1:Y:S02]  /*17d0*/  SYNCS.PHASECHK.TRANS64.TRYWAIT P0, [UR6], R14 ;  /* 0x0000000eff0075a7 */ /* 0x000e640008000146 */
[----:B-1----:R-:W-:Y:S05]  /*17e0*/  @!P0 BRA `(.L_x_20) ;  /* 0x0000004c00548947 */ /* 0x002fea0003800000 */
.L_x_19:
[----:B------:R-:W-:Y:S01]  /*17f0*/  ULEA UR8, UR5, UR18, 0x8 ;  /* 0x0000001205087291 */ /* 0x000fe2000f8e403f */
[----:B------:R-:W-:Y:S01]  /*1800*/  WARPGROUP.ARRIVE ;  /* 0x00000000000079c5 */ /* 0x000fe20000000000 */
[----:B------:R-:W-:Y:S01]  /*1810*/  ULEA UR10, UR5, UR17, 0x8 ;  /* 0x00000011050a7291 */ /* 0x000fe2000f8e403f */
[----:B------:R-:W-:Y:S01]  /*1820*/  CS2R R22, SRZ ;  /* 0x0000000000167805 */ /* 0x000fe2000001ff00 */
[----:B------:R-:W-:Y:S01]  /*1830*/  UMOV UR9, 0x80000020 ;  /* 0x8000002000097882 */ /* 0x000fe20000000000 */
[----:B------:R-:W-:Y:S01]  /*1840*/  UMOV UR11, 0x80000020 ;  /* 0x80000020000b7882 */ /* 0x000fe20000000000 */
[----:B------:R-:W-:Y:S01]  /*1850*/  ULDC UR7, c[0x0][0x50c] ;  /* 0x0001430000077ab9 */ /* 0x000fe20000000800 */
[----:B------:R-:W-:Y:S01]  /*1860*/  UMOV UR6, 0x2 ;  /* 0x0000000200067882 */ /* 0x000fe20000000000 */
[----:B------:R-:W-:Y:S01]  /*1870*/  UISETP.NE.AND UP0, UPT, UR7, 0x2, UPT ;  /* 0x000000020700788c */ /* 0x000fe2000bf05270 */
[----:B------:R-:W-:Y:S02]  /*1880*/  CS2R R56, SRZ ;  /* 0x0000000000387805 */ /* 0x000fe4000001ff00 */
[----:B------:R-:W-:Y:S01]  /*1890*/  CS2R R58, SRZ ;  /* 0x00000000003a7805 */ /* 0x000fe2000001ff00 */
[----:B------:R-:W-:Y:S01]  /*18a0*/  QGMMA.64x64x32.F32.E4M3.E4M3 R24, gdesc[UR8], RZ, !UPT ;  /* 0x00e00000081879f3 */ /* 0x000fe2000c7008ff */
[----:B------:R-:W-:Y:S01]  /*18b0*/  USEL UR7, URZ, 0x1, UP0 ;  /* 0x000000013f077887 */ /* 0x000fe20008000000 */
[----:B------:R-:W-:Y:S01]  /*18c0*/  CS2R R60, SRZ ;  /* 0x00000000003c7805 */ /* 0x000fe2000001ff00 */
[----:B------:R-:W-:Y:S01]  /*18d0*/  UIADD3 UR8, UR8, 0x2, URZ ;  /* 0x0000000208087890 */ /* 0x000fe2000fffe03f */
[----:B------:R-:W-:Y:S01]  /*18e0*/  CS2R R62, SRZ ;  /* 0x00000000003e7805 */ /* 0x000fe2000001ff00 */
[----:B------:R-:W-:Y:S01]  /*18f0*/  UIADD3 UR10, UR10, 0x2, URZ ;  /* 0x000000020a0a7890 */ /* 0x000fe2000fffe03f */
[----:B------:R-:W-:-:S02]  /*1900*/  CS2R R64, SRZ ;  /* 0x0000000000407805 */ /* 0x000fc4000001ff00 */
[----:B------:R-:W-:Y:S01]  /*1910*/  ISETP.NE.AND P0, PT, RZ, UR7, PT ;  /* 0x00000007ff007c0c */ /* 0x000fe2000bf05270 */
[----:B------:R-:W-:Y:S01]  /*1920*/  UMOV UR9, 0x80000020 ;  /* 0x8000002000097882 */ /* 0x000fe20000000000 */
[----:B------:R-:W-:Y:S01]  /*1930*/  UMOV UR11, 0x80000020 ;  /* 0x80000020000b7882 */ /* 0x000fe20000000000 */
        /* <DEDUP_REMOVED lines=10> */
[----:B------:R-:W-:Y:S01]  /*19e0*/  QGMMA.64x64x32.F32.E4M3.E4M3 R24, gdesc[UR8], R24, gsb0 ;  /* 0x00e00000081879f3 */ /* 0x000fe20008000818 */
[----:B------:R-:W-:Y:S05]  /*19f0*/  @!P0 BRA `(.L_x_21) ;  /* 0x0000000000888947 */ /* 0x000fea0003800000 */
[----:B------:R-:W-:Y:S02]  /*1a00*/  WARPGROUP.DEPBAR.LE gsb0, 0x0 ;  /* 0x00008000000079c5 */ /* 0x000fe40000010000 */
[----:B------:R-:W-:-:S01]  /*1a10*/  FADD R85, RZ, R24 ;  /* 0x00000018ff557221 */ /* 0x000fc20000000000 */
[----:B------:R-:W-:Y:S01]  /*1a20*/  FADD R84, RZ, R25 ;  /* 0x00000019ff547221 */ /* 0x000fe20000000000 */
        /* <DEDUP_REMOVED lines=30> */
[----:B------:R-:W-:-:S06]  /*1c10*/  UMOV UR6, URZ ;  /* 0x0000003f00067c82 */ /* 0x000fcc0008000000 */
.L_x_21:
[----:B------:R-:W-:-:S04]  /*1c20*/  UIADD3 UR19, UR5, 0x1, URZ ;  /* 0x0000000105137890 */ /* 0x000fc8000fffe03f */
[----:B------:R-:W-:-:S04]  /*1c30*/  UISETP.NE.AND UP0, UPT, UR19, 0x5, UPT ;  /* 0x000000051300788c */ /* 0x000fc8000bf05270 */
[----:B------:R-:W-:Y:S02]  /*1c40*/  USEL UR8, URZ, 0x1, UP0 ;  /* 0x000000013f087887 */ /* 0x000fe40008000000 */
[----:B------:R-:W-:Y:S02]  /*1c50*/  USEL UR19, UR19, URZ, UP0 ;  /* 0x0000003f13137287 */ /* 0x000fe40008000000 */
[----:B------:R-:W-:-:S06]  /*1c60*/  ULOP3.LUT UR8, UR4, UR8, URZ, 0x3c, !UPT ;  /* 0x0000000804087292 */ /* 0x000fcc000f8e3c3f */
[----:B------:R-:W-:Y:S01]  /*1c70*/  IMAD.U32 R17, RZ, RZ, UR8 ;  /* 0x00000008ff117e24 */ /* 0x000fe2000f8e00ff */
[----:B------:R-:W-:-:S06]  /*1c80*/  UMOV UR8, 0x1 ;  /* 0x0000000100087882 */ /* 0x000fcc0000000000 */
.L_x_16:
[----:B------:R-:W-:-:S06]  /*1c90*/  UISETP.GE.AND UP0, UPT, UR14, 0x1, UPT ;  /* 0x000000010e00788c */ /* 0x000fcc000bf06270 */
[----:B------:R-:W-:-:S13]  /*1ca0*/  PLOP3.LUT P0, PT, PT, PT, UP0, 0x80, 0x0 ;  /* 0x000000000000781c */ /* 0x000fda0003f0f008 */
[----:B------:R-:W-:Y:S05]  /*1cb0*/  @!P0 BRA `(.L_x_22) ;  /* 0x0000000400648947 */ /* 0x000fea0003800000 */
[----:B01----:R-:W-:Y:S01]  /*1cc0*/  IMAD.U32 R14, RZ, RZ, UR14 ;  /* 0x0000000eff0e7e24 */ /* 0x003fe2000f8e00ff */
[----:B------:R-:W-:Y:S01]  /*1cd0*/  UMOV UR22, UR5 ;  /* 0x0000000500167c82 */ /* 0x000fe20008000000 */
[----:B------:R-:W-:-:S05]  /*1ce0*/  ULDC UR26, c[0x0][0x50c] ;  /* 0x00014300001a7ab9 */ /* 0x000fca0000000800 */
.L_x_30:
[----:B------:R-:W-:-:S13]  /*1cf0*/  ISETP.NE.AND P1, PT, R86, 0x3, PT ;  /* 0x000000035600780c */ /* 0x000fda0003f25270 */
[----:B01----:R-:W-:Y:S05]  /*1d00*/  @!P1 BRA `(.L_x_23) ;  /* 0x0000000000049947 */ /* 0x003fea0003800000 */
[----:B------:R-:W-:Y:S01]  /*1d10*/  BPT.TRAP 0x1 ;  /* 0x000000040000795c */ /* 0x000fe20000300000 */
.L_x_23:
[----:B------:R-:W-:Y:S01]  /*1d20*/  ULEA UR9, UR19, UR12, 0x3 ;  /* 0x0000000c13097291 */ /* 0x000fe2000f8e183f */
[----:B------:R-:W-:-:S08]  /*1d30*/  SHF.L.U32 R15, R17, 0x1f, RZ ;  /* 0x0000001f110f7819 */ /* 0x000fd000000006ff */
[----:B------:R0:W1:Y:S01]  /*1d40*/  SYNCS.PHASECHK.TRANS64.TRYWAIT P0, [UR9], R15 ;  /* 0x0000000fff0075a7 */ /* 0x0000620008000149 */
[----:B------:R-:W-:Y:S05]  /*1d50*/  @!P1 BRA `(.L_x_24) ;  /* 0x0000000000049947 */ /* 0x000fea0003800000 */
[----:B------:R-:W-:Y:S01]  /*1d60*/  BPT.TRAP 0x1 ;  /* 0x000000040000795c */ /* 0x000fe20000300000 */
.L_x_24:
[----:B-1----:R-:W-:Y:S05]  /*1d70*/  @P0 BRA `(.L_x_25) ;  /* 0x0000000000080947 */ /* 0x002fea0003800000 */
[----:B------:R-:W1:Y:S02]  /*1d80*/  SYNCS.PHASECHK.TRANS64.TRYWAIT P0, [UR9], R15 ;  /* 0x0000000fff0075a7 */ /* 0x000e640008000149 */
[----:B-1----:R-:W-:Y:S05]  /*1d90*/  @!P0 BRA `(.L_x_26) ;  /* 0x0000004800008947 */ /* 0x002fea0003800000 */
.L_x_25:
[----:B------:R-:W-:Y:S01]  /*1da0*/  UISETP.NE.AND UP0, UPT, UR7, URZ, UPT ;  /* 0x0000003f0700728c */ /* 0x000fe2000bf05270 */
[----:B------:R-:W-:Y:S01]  /*1db0*/  WARPGROUP.ARRIVE ;  /* 0x00000000000079c5 */ /* 0x000fe20000000000 */
[----:B------:R-:W-:Y:S02]  /*1dc0*/  ULEA UR10, UR19, UR17, 0x8 ;  /* 0x00000011130a7291 */ /* 0x000fe4000f8e403f */
[----:B------:R-:W-:Y:S01]  /*1dd0*/  USEL UR8, UR8, URZ, !UP0 ;  /* 0x0000003f08087287 */ /* 0x000fe2000c000000 */
[----:B------:R-:W-:Y:S01]  /*1de0*/  UMOV UR9, 0x80000020 ;  /* 0x8000002000097882 */ /* 0x000fe20000000000 */
[----:B------:R-:W-:Y:S02]  /*1df0*/  UMOV UR11, 0x80000020 ;  /* 0x80000020000b7882 */ /* 0x000fe40000000000 */
[----:B------:R-:W-:Y:S02]  /*1e00*/  UISETP.NE.U32.AND UP0, UPT, UR8, URZ, UPT ;  /* 0x0000003f0800728c */ /* 0x000fe4000bf05070 */
[----:B------:R-:W-:-:S02]  /*1e10*/  ULEA UR8, UR19, UR18, 0x8 ;  /* 0x0000001213087291 */ /* 0x000fc4000f8e403f */
[----:B------:R-:W-:-:S07]  /*1e20*/  UIADD3 UR6, UR6, 0x2, URZ ;  /* 0x0000000206067890 */ /* 0x000fce000fffe03f */
[----:B------:R-:W-:Y:S01]  /*1e30*/  QGMMA.64x64x32.F32.E4M3.E4M3 R24, gdesc[UR8], R24, UP0 ;  /* 0x00e00000081879f3 */ /* 0x000fe2000bf00818 */
[----:B------:R-:W-:Y:S02]  /*1e40*/  UIADD3 UR8, UR8, 0x2, URZ ;  /* 0x0000000208087890 */ /* 0x000fe4000fffe03f */
[----:B------:R-:W-:Y:S01]  /*1e50*/  UIADD3 UR10, UR10, 0x2, URZ ;  /* 0x000000020a0a7890 */ /* 0x000fe2000fffe03f */
[----:B------:R-:W-:Y:S01]  /*1e60*/  UMOV UR9, 0x80000020 ;  /* 0x8000002000097882 */ /* 0x000fe20000000000 */
[----:B------:R-:W-:Y:S01]  /*1e70*/  UMOV UR11, 0x80000020 ;  /* 0x80000020000b7882 */ /* 0x000fe20000000000 */
[----:B------:R-:W-:-:S04]  /*1e80*/  UISETP.NE.AND UP0, UPT, UR6, UR26, UPT ;  /* 0x0000001a0600728c */ /* 0x000fc8000bf05270 */
[----:B------:R-:W-:-:S06]  /*1e90*/  USEL UR7, URZ, 0x1, UP0 ;  /* 0x000000013f077887 */ /* 0x000fcc0008000000 */
[----:B------:R-:W-:Y:S01]  /*1ea0*/  ISETP.NE.AND P0, PT, RZ, UR7, PT ;  /* 0x00000007ff007c0c */ /* 0x000fe2000bf05270 */
[----:B------:R-:W-:Y:S03]  /*1eb0*/  QGMMA.64x64x32.F32.E4M3.E4M3 R24, gdesc[UR8], R24, gsb0 ;  /* 0x00e00000081879f3 */ /* 0x000fe60008000818 */
[----:B------:R-:W-:-:S09]  /*1ec0*/  WARPGROUP.DEPBAR.LE gsb0, 0x1 ;  /* 0x00008000000079c5 */ /* 0x000fd20000010100 */
[----:B------:R-:W-:Y:S05]  /*1ed0*/  @!P0 BRA `(.L_x_27) ;  /* 0x0000000000888947 */ /* 0x000fea0003800000 */
[----:B------:R-:W-:Y:S02]  /*1ee0*/  WARPGROUP.DEPBAR.LE gsb0, 0x0 ;  /* 0x00008000000079c5 */ /* 0x000fe40000010000 */
[----:B------:R-:W-:-:S01]  /*1ef0*/  FADD R85, R24, R85 ;  /* 0x0000005518557221 */ /* 0x000fc20000000000 */
[----:B------:R-:W-:Y:S01]  /*1f00*/  FADD R84, R25, R84 ;  /* 0x0000005419547221 */ /* 0x000fe20000000000 */
        /* <DEDUP_REMOVED lines=30> */
[----:B------:R-:W-:-:S06]  /*20f0*/  UMOV UR6, URZ ;  /* 0x0000003f00067c82 */ /* 0x000fcc0008000000 */
.L_x_27:
[----:B------:R-:W-:Y:S05]  /*2100*/  @!P1 BRA `(.L_x_28) ;  /* 0x0000000000049947 */ /* 0x000fea0003800000 */
[----:B------:R-:W-:Y:S01]  /*2110*/  BPT.TRAP 0x1 ;  /* 0x000000040000795c */ /* 0x000fe20000300000 */
.L_x_28:
[----:B------:R-:W-:Y:S01]  /*2120*/  ULEA UR8, UR22, UR12, 0x3 ;  /* 0x0000000c16087291 */ /* 0x000fe2000f8e183f */
[----:B------:R-:W-:-:S03]  /*2130*/  ISETP.GT.U32.AND P0, PT, R7, 0x1, PT ;  /* 0x000000010700780c */ /* 0x000fc60003f04070 */
[----:B------:R-:W-:-:S04]  /*2140*/  UIADD3 UR8, UR8, 0x28, URZ ;  /* 0x0000002808087890 */ /* 0x000fc8000fffe03f */
[----:B------:R-:W-:-:S09]  /*2150*/  UPRMT UR8, URZ, 0x654, UR8 ;  /* 0x000006543f087896 */ /* 0x000fd20008000008 */
[----:B------:R-:W-:Y:S01]  /*2160*/  SYNCS.ARRIVE.TRANS64.RED.A1T0 RZ, [UR8], RZ ;  /* 0x000000ffffff79a7 */ /* 0x000fe20008100408 */
[----:B------:R-:W-:Y:S05]  /*2170*/  @P0 BRA `(.L_x_29) ;  /* 0x0000000000040947 */ /* 0x000fea0003800000 */
[----:B------:R-:W-:Y:S01]  /*2180*/  BPT.TRAP 0x1 ;  /* 0x000000040000795c */ /* 0x000fe20000300000 */
.L_x_29:
[----:B------:R-:W-:Y:S01]  /*2190*/  UIADD3 UR19, UR19, 0x1, URZ ;  /* 0x0000000113137890 */ /* 0x000fe2000fffe03f */
[C---:B------:R-:W-:Y:S01]  /*21a0*/  ISETP.GT.AND P0, PT, R14.reuse, 0x1, PT ;  /* 0x000000010e00780c */ /* 0x040fe20003f04270 */
[----:B------:R-:W-:Y:S01]  /*21b0*/  UIADD3 UR22, UR22, 0x1, URZ ;  /* 0x0000000116167890 */ /* 0x000fe2000fffe03f */
[----:B------:R-:W-:Y:S01]  /*21c0*/  VIADD R14, R14, 0xffffffff ;  /* 0xffffffff0e0e7836 */ /* 0x000fe20000000000 */
[----:B------:R-:W-:Y:S02]  /*21d0*/  UISETP.NE.AND UP0, UPT, UR19, 0x5, UPT ;  /* 0x000000051300788c */ /* 0x000fe4000bf05270 */
[----:B------:R-:W-:Y:S02]  /*21e0*/  UISETP.NE.AND UP1, UPT, UR22, 0x5, UPT ;  /* 0x000000051600788c */ /* 0x000fe4000bf25270 */
[----:B------:R-:W-:Y:S02]  /*21f0*/  USEL UR8, URZ, 0x1, UP0 ;  /* 0x000000013f087887 */ /* 0x000fe40008000000 */
[----:B------:R-:W-:-:S02]  /*2200*/  USEL UR19, UR19, URZ, UP0 ;  /* 0x0000003f13137287 */ /* 0x000fc40008000000 */
[----:B------:R-:W-:Y:S02]  /*2210*/  USEL UR22, UR22, URZ, UP1 ;  /* 0x0000003f16167287 */ /* 0x000fe40008800000 */
[----:B------:R-:W-:Y:S01]  /*2220*/  LOP3.LUT R17, R17, UR8, RZ, 0x3c, !PT ;  /* 0x0000000811117c12 */ /* 0x000fe2000f8e3cff */
[----:B------:R-:W-:Y:S01]  /*2230*/  UMOV UR8, 0x1 ;  /* 0x0000000100087882 */ /* 0x000fe20000000000 */
[----:B------:R-:W-:Y:S08]  /*2240*/  @P0 BRA `(.L_x_30) ;  /* 0xfffffff800a80947 */ /* 0x000ff0000383ffff */
.L_x_22:
[----:B------:R-:W-:Y:S01]  /*2250*/  UISETP.NE.AND UP0, UPT, UR6, URZ, UPT ;  /* 0x0000003f0600728c */ /* 0x000fe2000bf05270 */
[----:B01----:R-:W0:Y:S01]  /*2260*/  LDC R14, c[0x0][0x28c] ;  /* 0x0000a300ff0e7b82 */ /* 0x003e220000000800 */
[----:B------:R-:W-:Y:S02]  /*2270*/  IMAD.U32 R15, RZ, RZ, UR25 ;  /* 0x00000019ff0f7e24 */ /* 0x000fe4000f8e00ff */
[----:B------:R-:W-:-:S06]  /*2280*/  USEL UR6, URZ, 0x1, !UP0 ;  /* 0x000000013f067887 */ /* 0x000fcc000c000000 */
[----:B------:R-:W-:-:S13]  /*2290*/  ISETP.NE.AND P0, PT, RZ, UR6, PT ;  /* 0x00000006ff007c0c */ /* 0x000fda000bf05270 */
[----:B------:R-:W-:Y:S05]  /*22a0*/  @!P0 BRA `(.L_x_31) ;  /* 0x0000000000848947 */ /* 0x000fea0003800000 */
[----:B------:R-:W-:Y:S02]  /*22b0*/  WARPGROUP.DEPBAR.LE gsb0, 0x0 ;  /* 0x00008000000079c5 */ /* 0x000fe40000010000 */
[----:B------:R-:W-:Y:S01]  /*22c0*/  FADD R85, R24, R85 ;  /* 0x0000005518557221 */ /* 0x000fe20000000000 */
        /* <DEDUP_REMOVED lines=30> */
[----:B------:R-:W-:-:S07]  /*24b0*/  FADD R22, R22, R55 ;  /* 0x0000003716167221 */ /* 0x000fce0000000000 */
.L_x_31:
[----:B0-----:R-:W-:Y:S01]  /*24c0*/  ISETP.GE.AND P0, PT, R14, 0x1, PT ;  /* 0x000000010e00780c */ /* 0x001fe20003f06270 */
[----:B------:R0:W-:Y:S01]  /*24d0*/  SYNCS.ARRIVE.TRANS64.A1T0 RZ, [R15+UR24], RZ ;  /* 0x000000ff0fff79a7 */ /* 0x0001e20008100018 */
[----:B------:R-:W-:-:S11]  /*24e0*/  WARPGROUP.DEPBAR.LE gsb0, 0x0 ;  /* 0x00008000000079c5 */ /* 0x000fd60000010000 */
[----:B------:R-:W-:Y:S05]  /*24f0*/  @!P0 BRA `(.L_x_32) ;  /* 0x0000000000388947 */ /* 0x000fea0003800000 */
[----:B------:R-:W-:-:S13]  /*2500*/  ISETP.NE.AND P0, PT, R86, 0x3, PT ;  /* 0x000000035600780c */ /* 0x000fda0003f05270 */
[----:B------:R-:W-:Y:S05]  /*2510*/  @!P0 BRA `(.L_x_33) ;  /* 0x0000000000048947 */ /* 0x000fea0003800000 */
[----:B------:R-:W-:Y:S01]  /*2520*/  BPT.TRAP 0x1 ;  /* 0x000000040000795c */ /* 0x000fe20000300000 */
.L_x_33:
[----:B------:R-:W-:Y:S01]  /*2530*/  UIADD3 UR8, UR14, UR5, URZ ;  /* 0x000000050e087290 */ /* 0x000fe2000fffe03f */
[----:B------:R-:W-:-:S03]  /*2540*/  ISETP.GT.U32.AND P0, PT, R7, 0x1, PT ;  /* 0x000000010700780c */ /* 0x000fc60003f04070 */
[----:B------:R-:W-:-:S04]  /*2550*/  UIMAD.WIDE.U32 UR6, UR8, -0x33333333, URZ ;  /* 0xcccccccd080678a5 */ /* 0x000fc8000f8e003f */
[----:B------:R-:W-:-:S04]  /*2560*/  USHF.R.U32.HI UR6, URZ, 0x2, UR7 ;  /* 0x000000023f067899 */ /* 0x000fc80008011607 */
[----:B------:R-:W-:-:S04]  /*2570*/  UIMAD UR8, UR6, -0x5, UR8 ;  /* 0xfffffffb060878a4 */ /* 0x000fc8000f8e0208 */
[----:B------:R-:W-:-:S04]  /*2580*/  ULEA UR8, UR8, UR12, 0x3 ;  /* 0x0000000c08087291 */ /* 0x000fc8000f8e183f */
[----:B------:R-:W-:-:S04]  /*2590*/  UIADD3 UR8, UR8, 0x28, URZ ;  /* 0x0000002808087890 */ /* 0x000fc8000fffe03f */
[----:B------:R-:W-:-:S09]  /*25a0*/  UPRMT UR8, URZ, 0x654, UR8 ;  /* 0x000006543f087896 */ /* 0x000fd20008000008 */
[----:B------:R-:W-:Y:S01]  /*25b0*/  SYNCS.ARRIVE.TRANS64.RED.A1T0 RZ, [UR8], RZ ;  /* 0x000000ffffff79a7 */ /* 0x000fe20008100408 */
[----:B------:R-:W-:Y:S05]  /*25c0*/  @P0 BRA `(.L_x_32) ;  /* 0x0000000000040947 */ /* 0x000fea0003800000 */
[----:B------:R-:W-:Y:S01]  /*25d0*/  BPT.TRAP 0x1 ;  /* 0x000000040000795c */ /* 0x000fe20000300000 */
.L_x_32:
[----:B------:R-:W-:Y:S01]  /*25e0*/  SHF.L.U32 R14, R87, 0x1f, RZ ;  /* 0x0000001f570e7819 */ /* 0x000fe200000006ff */
[----:B------:R-:W-:Y:S01]  /*25f0*/  UIADD3 UR5, UR23, UR5, URZ ;  /* 0x0000000517057290 */ /* 0x000fe2000fffe03f */
[----:B------:R-:W1:Y:S01]  /*2600*/  LDC R29, c[0x0][0x288] ;  /* 0x0000a200ff1d7b82 */ /* 0x000e620000000800 */
[----:B------:R-:W-:Y:S01]  /*2610*/  UISETP.GE.U32.AND UP1, UPT, UR23, 0x5, UPT ;  /* 0x000000051700788c */ /* 0x000fe2000bf26070 */
[----:B------:R-:W-:Y:S01]  /*2620*/  IMAD.SHL.U32 R20, R18, 0x2, RZ ;  /* 0x0000000212147824 */ /* 0x000fe200078e00ff */
[----:B------:R-:W-:Y:S02]  /*2630*/  UISETP.GT.U32.AND UP0, UPT, UR5, 0x4, UPT ;  /* 0x000000040500788c */ /* 0x000fe4000bf04070 */
[----:B------:R-:W-:Y:S02]  /*2640*/  UIMAD.WIDE.U32 UR6, UR5, -0x33333333, URZ ;  /* 0xcccccccd050678a5 */ /* 0x000fe4000f8e003f */
[----:B------:R-:W-:Y:S01]  /*2650*/  UISETP.LT.U32.AND UP0, UPT, UR23, 0x5, UP0 ;  /* 0x000000051700788c */ /* 0x000fe20008701070 */
[----:B------:R-:W2:Y:S01]  /*2660*/  SYNCS.PHASECHK.TRANS64.TRYWAIT P0, [UR15+0x8], R14 ;  /* 0x0000080eff0075a7 */ /* 0x000ea2000800014f */
[----:B------:R-:W-:Y:S01]  /*2670*/  USHF.R.U32.HI UR6, URZ, 0x2, UR7 ;  /* 0x000000023f067899 */ /* 0x000fe20008011607 */
[----:B------:R-:W-:Y:S01]  /*2680*/  SHF.R.S32.HI R21, RZ, 0x1f, R20 ;  /* 0x0000001fff157819 */ /* 0x000fe20000011414 */
[----:B------:R-:W-:-:S02]  /*2690*/  USEL UR8, URZ, 0x1, !UP0 ;  /* 0x000000013f087887 */ /* 0x000fc4000c000000 */
[----:B------:R-:W-:Y:S02]  /*26a0*/  UIMAD UR5, UR6, -0x5, UR5 ;  /* 0xfffffffb060578a4 */ /* 0x000fe4000f8e0205 */
[----:B------:R-:W-:-:S04]  /*26b0*/  ULOP3.LUT UR4, UR4, UR8, URZ, 0x3c, !UPT ;  /* 0x0000000804047292 */ /* 0x000fc8000f8e3c3f */
[----:B------:R-:W-:Y:S01]  /*26c0*/  @UP1 ULOP3.LUT UR4, UR4, 0x1, UR6, 0x78, !UPT ;  /* 0x0000000104041892 */ /* 0x000fe2000f8e7806 */
[----:B-12---:R-:W-:Y:S11]  /*26d0*/  @!P0 BRA `(.L_x_34) ;  /* 0x0000003c00c88947 */ /* 0x006ff60003800000 */
.L_x_129:
[----:B------:R-:W-:Y:S01]  /*26e0*/  IMAD.SHL.U32 R31, R4, 0x40, RZ ;  /* 0x00000040041f7824 */ /* 0x000fe200078e00ff */
[----:B------:R-:W-:Y:S01]  /*26f0*/  ULDC UR8, c[0x0][0x284] ;  /* 0x0000a10000087ab9 */ /* 0x000fe20000000800 */
[----:B------:R-:W-:Y:S01]  /*2700*/  IMAD.SHL.U32 R4, R6, 0x40, RZ ;  /* 0x0000004006047824 */ /* 0x000fe200078e00ff */
[----:B------:R-:W-:Y:S01]  /*2710*/  SHF.R.S32.HI R30, RZ, 0x1f, R5 ;  /* 0x0000001fff1e7819 */ /* 0x000fe20000011405 */
[----:B------:R-:W-:Y:S01]  /*2720*/  ULDC.64 UR6, c[0x0][0x5d0] ;  /* 0x0001740000067ab9 */ /* 0x000fe20000000a00 */
[----:B------:R-:W-:Y:S01]  /*2730*/  SHF.R.S32.HI R28, RZ, 0x1f, R31 ;  /* 0x0000001fff1c7819 */ /* 0x000fe2000001141f */
[----:B0-----:R-:W-:Y:S01]  /*2740*/  IMAD.WIDE.U32 R14, R5, UR6, R20 ;  /* 0x00000006050e7c25 */ /* 0x001fe2000f8e0014 */
[----:B------:R-:W-:-:S03]  /*2750*/  ISETP.GE.AND P0, PT, R4, UR8, PT ;  /* 0x0000000804007c0c */ /* 0x000fc6000bf06270 */
[----:B------:R-:W-:Y:S01]  /*2760*/  IMAD R16, R30, UR6, RZ ;  /* 0x000000061e107c24 */ /* 0x000fe2000f8e02ff */
[C---:B------:R-:W-:Y:S02]  /*2770*/  ISETP.GE.OR P0, PT, R31.reuse, R29, P0 ;  /* 0x0000001d1f00720c */ /* 0x040fe40000706670 */
[----:B------:R-:W-:Y:S01]  /*2780*/  IADD3 R14, P1, R31, R14, RZ ;  /* 0x0000000e1f0e7210 */ /* 0x000fe20007f3e0ff */
[----:B------:R-:W-:-:S05]  /*2790*/  IMAD R17, R5, UR7, R16 ;  /* 0x0000000705117c24 */ /* 0x000fca000f8e0210 */
[----:B------:R-:W-:-:S05]  /*27a0*/  IADD3.X R15, R28, R15, R17, P1, !PT ;  /* 0x0000000f1c0f7210 */ /* 0x000fca0000ffe411 */
[----:B------:R-:W-:Y:S05]  /*27b0*/  @P0 BRA `(.L_x_35) ;  /* 0x0000002400a80947 */ /* 0x000fea0003800000 */
[----:B------:R-:W0:Y:S01]  /*27c0*/  LDC.64 R24, c[0x0][0x5c8] ;  /* 0x00017200ff187b82 */ /* 0x000e220000000a00 */
[----:B------:R-:W-:Y:S01]  /*27d0*/  IMAD.WIDE R26, R6, 0x40, R10 ;  /* 0x00000040061a7825 */ /* 0x000fe200078e020a */
[----:B------:R-:W-:Y:S01]  /*27e0*/  ULDC.64 UR6, c[0x0][0x5c0] ;  /* 0x0001700000067ab9 */ /* 0x000fe20000000a00 */
[----:B------:R-:W-:Y:S02]  /*27f0*/  BSSY B0, `(.L_x_35) ;  /* 0x0000266000007945 */ /* 0x000fe40003800000 */
[-C--:B0-----:R-:W-:Y:S02]  /*2800*/  IMAD R6, R27, R24.reuse, RZ ;  /* 0x000000181b067224 */ /* 0x081fe400078e02ff */
[----:B------:R-:W-:-:S04]  /*2810*/  IMAD.WIDE.U32 R14, R26, R24, R14 ;  /* 0x000000181a0e7225 */ /* 0x000fc800078e000e */
[----:B------:R-:W-:Y:S01]  /*2820*/  IMAD R17, R26, R25, R6 ;  /* 0x000000191a117224 */ /* 0x000fe200078e0206 */
[----:B------:R-:W-:Y:S02]  /*2830*/  LEA R16, P0, R24, R14, 0x3 ;  /* 0x0000000e18107211 */ /* 0x000fe400078018ff */
[----:B------:R-:W-:Y:S01]  /*2840*/  IADD3 R14, P1, R14, UR6, RZ ;  /* 0x000000060e0e7c10 */ /* 0x000fe2000ff3e0ff */
[----:B------:R-:W-:Y:S01]  /*2850*/  IMAD.IADD R17, R15, 0x1, R17 ;  /* 0x000000010f117824 */ /* 0x000fe200078e0211 */
[----:B------:R-:W-:-:S04]  /*2860*/  IADD3 R16, P2, R16, UR6, RZ ;  /* 0x0000000610107c10 */ /* 0x000fc8000ff5e0ff */
[----:B------:R-:W-:Y:S01]  /*2870*/  LEA.HI.X R6, R24, R17, R25, 0x3, P0 ;  /* 0x0000001118067211 */ /* 0x000fe200000f1c19 */
[----:B------:R-:W-:Y:S01]  /*2880*/  IMAD R24, R18, -0x2, R29 ;  /* 0xfffffffe12187824 */ /* 0x000fe200078e021d */
[----:B-----5:R-:W-:Y:S02]  /*2890*/  FSETP.NEU.AND P0, PT, R13, RZ, PT ;  /* 0x000000ff0d00720b */ /* 0x020fe40003f0d000 */
[----:B------:R-:W-:Y:S01]  /*28a0*/  IADD3.X R15, R17, UR7, RZ, P1, !PT ;  /* 0x00000007110f7c10 */ /* 0x000fe20008ffe4ff */
[----:B------:R-:W-:Y:S01]  /*28b0*/  IMAD.IADD R24, R24, 0x1, -R31 ;  /* 0x0000000118187824 */ /* 0x000fe200078e0a1f */
[----:B------:R-:W-:Y:S01]  /*28c0*/  IADD3.X R17, R6, UR7, RZ, P2, !PT ;  /* 0x0000000706117c10 */ /* 0x000fe200097fe4ff */
[----:B------:R-:W-:-:S08]  /*28d0*/  IMAD.IADD R6, R19, 0x1, -R4 ;  /* 0x0000000113067824 */ /* 0x000fd000078e0a04 */
[----:B------:R-:W-:Y:S05]  /*28e0*/  @!P0 BRA `(.L_x_36) ;  /* 0x0000001c00188947 */ /* 0x000fea0003800000 */
[----:B------:R-:W-:Y:S01]  /*28f0*/  ULDC.64 UR6, c[0x0][0x5b8] ;  /* 0x00016e0000067ab9 */ /* 0x000fe20000000a00 */
[----:B------:R-:W-:Y:S01]  /*2900*/  ULDC.64 UR8, c[0x0][0x5a8] ;  /* 0x00016a0000087ab9 */ /* 0x000fe20000000a00 */
[----:B------:R-:W-:Y:S01]  /*2910*/  IMAD.WIDE.U32 R20, R5, UR6, R20 ;  /* 0x0000000605147c25 */ /* 0x000fe2000f8e0014 */
[----:B------:R-:W-:Y:S03]  /*2920*/  BSSY B1, `(.L_x_37) ;  /* 0x0000010000017945 */ /* 0x000fe60003800000 */
[----:B------:R-:W-:Y:S01]  /*2930*/  IMAD R4, R30, UR6, RZ ;  /* 0x000000061e047c24 */ /* 0x000fe2000f8e02ff */
[----:B------:R-:W-:-:S03]  /*2940*/  IADD3 R20, P0, R31, R20, RZ ;  /* 0x000000141f147210 */ /* 0x000fc60007f1e0ff */
[----:B------:R-:W-:Y:S01]  /*2950*/  IMAD R5, R5, UR7, R4 ;  /* 0x0000000705057c24 */ /* 0x000fe2000f8e0204 */
[----:B------:R-:W-:Y:S02]  /*2960*/  ULDC.64 UR6, c[0x0][0x5b0] ;  /* 0x00016c0000067ab9 */ /* 0x000fe40000000a00 */
[----:B------:R-:W-:Y:S02]  /*2970*/  IMAD R25, R27, UR6, RZ ;  /* 0x000000061b197c24 */ /* 0x000fe4000f8e02ff */
[----:B------:R-:W-:Y:S02]  /*2980*/  IADD3.X R21, R28, R21, R5, P0, !PT ;  /* 0x000000151c157210 */ /* 0x000fe400007fe405 */
[----:B------:R-:W-:Y:S01]  /*2990*/  ISETP.GE.AND P0, PT, R24, 0x1, PT ;  /* 0x000000011800780c */ /* 0x000fe20003f06270 */
[C---:B------:R-:W-:Y:S02]  /*29a0*/  IMAD R25, R26.reuse, UR7, R25 ;  /* 0x000000071a197c24 */ /* 0x040fe4000f8e0219 */
[----:B------:R-:W-:Y:S01]  /*29b0*/  IMAD.WIDE.U32 R4, R26, UR6, R20 ;  /* 0x000000061a047c25 */ /* 0x000fe2000f8e0014 */
[----:B------:R-:W-:-:S02]  /*29c0*/  ISETP.LT.OR P3, PT, R6, 0x1, !P0 ;  /* 0x000000010600780c */ /* 0x000fc40004761670 */
[----:B------:R-:W-:-:S04]  /*29d0*/  IADD3 R4, P1, R4, UR8, RZ ;  /* 0x0000000804047c10 */ /* 0x000fc8000ff3e0ff */
[--C-:B------:R-:W-:Y:S02]  /*29e0*/  IADD3.X R5, R5, UR9, R25.reuse, P1, !PT ;  /* 0x0000000905057c10 */ /* 0x100fe40008ffe419 */
[----:B------:R-:W-:-:S05]  /*29f0*/  PRMT R25, RZ, 0x7610, R25 ;  /* 0x00007610ff197816 */ /* 0x000fca0000000019 */
[----:B------:R-:W-:Y:S05]  /*2a00*/  @P3 BRA `(.L_x_38) ;  /* 0x0000000000043947 */ /* 0x000fea0003800000 */
[----:B------:R0:W5:Y:S02]  /*2a10*/  LDG.E.U8 R25, desc[UR20][R4.64] ;  /* 0x0000001404197981 */ /* 0x000164000c1e1100 */
.L_x_38:
[----:B------:R-:W-:Y:S05]  /*2a20*/  BSYNC B1 ;  /* 0x0000000000017941 */ /* 0x000fea0003800000 */
.L_x_37:
[----:B-----5:R-:W-:Y:S01]  /*2a30*/  LOP3.LUT R25, R25, 0xff, RZ, 0xc0, !PT ;  /* 0x000000ff19197812 */ /* 0x020fe200078ec0ff */
[----:B------:R-:W-:Y:S01]  /*2a40*/  BSSY B1, `(.L_x_39) ;  /* 0x000000c000017945 */ /* 0x000fe20003800000 */
[----:B------:R-:W-:Y:S02]  /*2a50*/  ISETP.GE.AND P1, PT, R24, 0x2, PT ;  /* 0x000000021800780c */ /* 0x000fe40003f26270 */
[----:B------:R-:W-:Y:S02]  /*2a60*/  F2FP.F16.E4M3.UNPACK_B R25, R25 ;  /* 0x00000019ff19723e */ /* 0x000fe400020006ff */
[----:B------:R-:W-:-:S03]  /*2a70*/  ISETP.LT.OR P2, PT, R6, 0x1, !P1 ;  /* 0x000000010600780c */ /* 0x000fc60004f41670 */
[----:B------:R-:W-:Y:S01]  /*2a80*/  HADD2.F32 R28, -RZ, R25.H0_H0 ;  /* 0x20000019ff1c7230 */ /* 0x000fe20000004100 */
[----:B------:R-:W-:-:S04]  /*2a90*/  PRMT R25, RZ, 0x7610, R25 ;  /* 0x00007610ff197816 */ /* 0x000fc80000000019 */
[----:B------:R-:W-:-:S04]  /*2aa0*/  FMUL R28, R28, R13 ;  /* 0x0000000d1c1c7220 */ /* 0x000fc80000400000 */
[----:B------:R-:W-:-:S05]  /*2ab0*/  FFMA R28, R85, R12, R28 ;  /* 0x0000000c551c7223 */ /* 0x000fca000000001c */
[----:B------:R-:W-:-:S05]  /*2ac0*/  F2FP.SATFINITE.E4M3.F32.PACK_AB_MERGE_C R29, RZ, R28, RZ ;  /* 0x0000001cff1d723e */ /* 0x000fca00048070ff */
[----:B------:R1:W-:Y:S01]  /*2ad0*/  @!P3 STG.E.U8 desc[UR20][R14.64], R29 ;  /* 0x0000001d0e00b986 */ /* 0x0003e2000c101114 */
[----:B------:R-:W-:Y:S05]  /*2ae0*/  @P2 BRA `(.L_x_40) ;  /* 0x0000000000042947 */ /* 0x000fea0003800000 */
[----:B------:R2:W5:Y:S02]  /*2af0*/  LDG.E.U8 R25, desc[UR20][R4.64+0x1] ;  /* 0x0000011404197981 */ /* 0x000564000c1e1100 */
.L_x_40:
[----:B------:R-:W-:Y:S05]  /*2b00*/  BSYNC B1 ;  /* 0x0000000000017941 */ /* 0x000fea0003800000 */
.L_x_39:
[----:B-----5:R-:W-:Y:S01]  /*2b10*/  LOP3.LUT R25, R25, 0xff, RZ, 0xc0, !PT ;  /* 0x000000ff19197812 */ /* 0x020fe200078ec0ff */
[----:B------:R-:W-:Y:S01]  /*2b20*/  BSSY B1, `(.L_x_41) ;  /* 0x0000012000017945 */ /* 0x000fe20003800000 */
[----:B-1----:R-:W-:Y:S02]  /*2b30*/  IADD3 R29, P3, R26, 0x8, RZ ;  /* 0x000000081a1d7810 */ /* 0x002fe40007f7e0ff */
[----:B------:R-:W-:Y:S02]  /*2b40*/  F2FP.F16.E4M3.UNPACK_B R25, R25 ;  /* 0x00000019ff19723e */ /* 0x000fe400020006ff */
[----:B------:R-:W-:Y:S01]  /*2b50*/  ISETP.LT.OR P0, PT, R6, 0x9, !P0 ;  /* 0x000000090600780c */ /* 0x000fe20004701670 */
[----:B------:R-:W-:Y:S02]  /*2b60*/  IMAD.X R27, RZ, RZ, R27, P3 ;  /* 0x000000ffff1b7224 */ /* 0x000fe400018e061b */
[----:B------:R-:W-:Y:S02]  /*2b70*/  HADD2.F32 R26, -RZ, R25.H0_H0 ;  /* 0x20000019ff1a7230 */ /* 0x000fe40000004100 */
[----:B------:R-:W-:-:S04]  /*2b80*/  IMAD.WIDE.U32 R20, R29, UR6, R20 ;  /* 0x000000061d147c25 */ /* 0x000fc8000f8e0014 */
[----:B------:R-:W-:Y:S01]  /*2b90*/  FMUL R25, R26, R13 ;  /* 0x0000000d1a197220 */ /* 0x000fe20000400000 */
[----:B------:R-:W-:Y:S01]  /*2ba0*/  IMAD R26, R27, UR6, RZ ;  /* 0x000000061b1a7c24 */ /* 0x000fe2000f8e02ff */
[----:B------:R-:W-:Y:S02]  /*2bb0*/  IADD3 R20, P3, R20, UR8, RZ ;  /* 0x0000000814147c10 */ /* 0x000fe4000ff7e0ff */
[----:B------:R-:W-:Y:S01]  /*2bc0*/  FFMA R25, R84, R12, R25 ;  /* 0x0000000c54197223 */ /* 0x000fe20000000019 */
[----:B------:R-:W-:-:S04]  /*2bd0*/  IMAD R29, R29, UR7, R26 ;  /* 0x000000071d1d7c24 */ /* 0x000fc8000f8e021a */
[----:B------:R-:W-:Y:S02]  /*2be0*/  F2FP.SATFINITE.E4M3.F32.PACK_AB_MERGE_C R27, RZ, R25, RZ ;  /* 0x00000019ff1b723e */ /* 0x000fe400048070ff */
[----:B------:R-:W-:Y:S02]  /*2bf0*/  IADD3.X R21, R21, UR9, R29, P3, !PT ;  /* 0x0000000915157c10 */ /* 0x000fe40009ffe41d */
[----:B------:R-:W-:Y:S01]  /*2c00*/  PRMT R25, RZ, 0x7610, R25 ;  /* 0x00007610ff197816 */ /* 0x000fe20000000019 */
[----:B------:R1:W-:Y:S01]  /*2c10*/  @!P2 STG.E.U8 desc[UR20][R14.64+0x1], R27 ;  /* 0x0000011b0e00a986 */ /* 0x0003e2000c101114 */
[----:B------:R-:W-:Y:S05]  /*2c20*/  @P0 BRA `(.L_x_42) ;  /* 0x0000000000040947 */ /* 0x000fea0003800000 */
[----:B------:R3:W5:Y:S02]  /*2c30*/  LDG.E.U8 R25, desc[UR20][R20.64] ;  /* 0x0000001414197981 */ /* 0x000764000c1e1100 */
.L_x_42:
[----:B------:R-:W-:Y:S05]  /*2c40*/  BSYNC B1 ;  /* 0x0000000000017941 */ /* 0x000fea0003800000 */
.L_x_41:
[----:B-----5:R-:W-:Y:S01]  /*2c50*/  LOP3.LUT R25, R25, 0xff, RZ, 0xc0, !PT ;  /* 0x000000ff19197812 */ /* 0x020fe200078ec0ff */
[----:B------:R-:W-:Y:S01]  /*2c60*/  BSSY B1, `(.L_x_43) ;  /* 0x000000b000017945 */ /* 0x000fe20003800000 */
[----:B------:R-:W-:Y:S02]  /*2c70*/  ISETP.LT.OR P1, PT, R6, 0x9, !P1 ;  /* 0x000000090600780c */ /* 0x000fe40004f21670 */
[----:B------:R-:W-:-:S05]  /*2c80*/  F2FP.F16.E4M3.UNPACK_B R25, R25 ;  /* 0x00000019ff19723e */ /* 0x000fca00020006ff */
[----:B------:R-:W-:Y:S01]  /*2c90*/  HADD2.F32 R26, -RZ, R25.H0_H0 ;  /* 0x20000019ff1a7230 */ /* 0x000fe20000004100 */
[----:B------:R-:W-:-:S04]  /*2ca0*/  PRMT R25, RZ, 0x7610, R25 ;  /* 0x00007610ff197816 */ /* 0x000fc80000000019 */
[----:B------:R-:W-:-:S04]  /*2cb0*/  FMUL R26, R26, R13 ;  /* 0x0000000d1a1a7220 */ /* 0x000fc80000400000 */
[----:B------:R-:W-:-:S05]  /*2cc0*/  FFMA R26, R83, R12, R26 ;  /* 0x0000000c531a7223 */ /* 0x000fca000000001a */
[----:B-1----:R-:W-:-:S05]  /*2cd0*/  F2FP.SATFINITE.E4M3.F32.PACK_AB_MERGE_C R27, RZ, R26, RZ ;  /* 0x0000001aff1b723e */ /* 0x002fca00048070ff */
[----:B------:R1:W-:Y:S01]  /*2ce0*/  @!P0 STG.E.U8 desc[UR20][R16.64], R27 ;  /* 0x0000001b10008986 */ /* 0x0003e2000c101114 */
[----:B------:R-:W-:Y:S05]  /*2cf0*/  @P1 BRA `(.L_x_44) ;  /* 0x0000000000041947 */ /* 0x000fea0003800000 */
[----:B------:R4:W5:Y:S02]  /*2d00*/  LDG.E.U8 R25, desc[UR20][R20.64+0x1] ;  /* 0x0000011414197981 */ /* 0x000964000c1e1100 */
.L_x_44:
[----:B------:R-:W-:Y:S05]  /*2d10*/  BSYNC B1 ;  /* 0x0000000000017941 */ /* 0x000fea0003800000 */
.L_x_43:
[----:B-----5:R-:W-:Y:S01]  /*2d20*/  LOP3.LUT R25, R25, 0xff, RZ, 0xc0, !PT ;  /* 0x000000ff19197812 */ /* 0x020fe200078ec0ff */
[----:B------:R-:W-:Y:S01]  /*2d30*/  BSSY B1, `(.L_x_45) ;  /* 0x000000c000017945 */ /* 0x000fe20003800000 */
[----:B------:R-:W-:Y:S02]  /*2d40*/  ISETP.GE.AND P0, PT, R24, 0x9, PT ;  /* 0x000000091800780c */ /* 0x000fe40003f06270 */
[----:B------:R-:W-:Y:S02]  /*2d50*/  F2FP.F16.E4M3.UNPACK_B R25, R25 ;  /* 0x00000019ff19723e */ /* 0x000fe400020006ff */
[----:B------:R-:W-:-:S03]  /*2d60*/  ISETP.LT.OR P2, PT, R6, 0x1, !P0 ;  /* 0x000000010600780c */ /* 0x000fc60004741670 */
[----:B------:R-:W-:-:S05]  /*2d70*/  HADD2.F32 R26, -RZ, R25.H0_H0 ;  /* 0x20000019ff1a7230 */ /* 0x000fca0000004100 */
[----:B------:R-:W-:-:S04]  /*2d80*/  FMUL R25, R26, R13 ;  /* 0x0000000d1a197220 */ /* 0x000fc80000400000 */
[----:B------:R-:W-:-:S05]  /*2d90*/  FFMA R25, R82, R12, R25 ;  /* 0x0000000c52197223 */ /* 0x000fca0000000019 */
[----:B-1----:R-:W-:Y:S02]  /*2da0*/  F2FP.SATFINITE.E4M3.F32.PACK_AB_MERGE_C R27, RZ, R25, RZ ;  /* 0x00000019ff1b723e */ /* 0x002fe400048070ff */
[----:B------:R-:W-:-:S03]  /*2db0*/  PRMT R25, RZ, 0x7610, R25 ;  /* 0x00007610ff197816 */ /* 0x000fc60000000019 */
[----:B------:R1:W-:Y:S01]  /*2dc0*/  @!P1 STG.E.U8 desc[UR20][R16.64+0x1], R27 ;  /* 0x0000011b10009986 */ /* 0x0003e2000c101114 */
[----:B------:R-:W-:Y:S05]  /*2dd0*/  @P2 BRA `(.L_x_46) ;  /* 0x0000000000042947 */ /* 0x000fea0003800000 */
[----:B------:R0:W5:Y:S02]  /*2de0*/  LDG.E.U8 R25, desc[UR20][R4.64+0x8] ;  /* 0x0000081404197981 */ /* 0x000164000c1e1100 */
.L_x_46:
[----:B------:R-:W-:Y:S05]  /*2df0*/  BSYNC B1 ;  /* 0x0000000000017941 */ /* 0x000fea0003800000 */
.L_x_45:
        /* <DEDUP_REMOVED lines=13> */
.L_x_48:
[----:B------:R-:W-:Y:S05]  /*2ed0*/  BSYNC B1 ;  /* 0x0000000000017941 */ /* 0x000fea0003800000 */
.L_x_47:
[----:B-----5:R-:W-:Y:S01]  /*2ee0*/  LOP3.LUT R25, R25, 0xff, RZ, 0xc0, !PT ;  /* 0x000000ff19197812 */ /* 0x020fe200078ec0ff */
[----:B------:R-:W-:Y:S01]  /*2ef0*/  BSSY B1, `(.L_x_49) ;  /* 0x000000b000017945 */ /* 0x000fe20003800000 */
[----:B------:R-:W-:Y:S02]  /*2f00*/  ISETP.LT.OR P0, PT, R6, 0x9, !P0 ;  /* 0x000000090600780c */ /* 0x000fe40004701670 */
[----:B------:R-:W-:-:S05]  /*2f10*/  F2FP.F16.E4M3.UNPACK_B R25, R25 ;  /* 0x00000019ff19723e */ /* 0x000fca00020006ff */
        /* <DEDUP_REMOVED lines=8> */
.L_x_50:
[----:B------:R-:W-:Y:S05]  /*2fa0*/  BSYNC B1 ;  /* 0x0000000000017941 */ /* 0x000fea0003800000 */
.L_x_49:
        /* <DEDUP_REMOVED lines=12> */
.L_x_52:
[----:B------:R-:W-:Y:S05]  /*3070*/  BSYNC B1 ;  /* 0x0000000000017941 */ /* 0x000fea0003800000 */
.L_x_51:
        /* <DEDUP_REMOVED lines=13> */
.L_x_54:
[----:B------:R-:W-:Y:S05]  /*3150*/  BSYNC B1 ;  /* 0x0000000000017941 */ /* 0x000fea0003800000 */
.L_x_53:
        /* <DEDUP_REMOVED lines=13> */
.L_x_56:
[----:B------:R-:W-:Y:S05]  /*3230*/  BSYNC B1 ;  /* 0x0000000000017941 */ /* 0x000fea0003800000 */
.L_x_55:
        /* <DEDUP_REMOVED lines=12> */
.L_x_58:
[----:B------:R-:W-:Y:S05]  /*3300*/  BSYNC B1 ;  /* 0x0000000000017941 */ /* 0x000fea0003800000 */
.L_x_57:
        /* <DEDUP_REMOVED lines=12> */
.L_x_60:
[----:B------:R-:W-:Y:S05]  /*33d0*/  BSYNC B1 ;  /* 0x0000000000017941 */ /* 0x000fea0003800000 */
.L_x_59:
        /* <DEDUP_REMOVED lines=13> */
.L_x_62:
[----:B------:R-:W-:Y:S05]  /*34b0*/  BSYNC B1 ;  /* 0x0000000000017941 */ /* 0x000fea0003800000 */
.L_x_61:
        /* <DEDUP_REMOVED lines=13> */
.L_x_64:
[----:B------:R-:W-:Y:S05]  /*3590*/  BSYNC B1 ;  /* 0x0000000000017941 */ /* 0x000fea0003800000 */
.L_x_63:
        /* <DEDUP_REMOVED lines=12> */
.L_x_66:
[----:B------:R-:W-:Y:S05]  /*3660*/  BSYNC B1 ;  /* 0x0000000000017941 */ /* 0x000fea0003800000 */
.L_x_65:
        /* <DEDUP_REMOVED lines=12> */
.L_x_68:
[----:B------:R-:W-:Y:S05]  /*3730*/  BSYNC B1 ;  /* 0x0000000000017941 */ /* 0x000fea0003800000 */
.L_x_67:
        /* <DEDUP_REMOVED lines=13> */
.L_x_70:
[----:B------:R-:W-:Y:S05]  /*3810*/  BSYNC B1 ;  /* 0x0000000000017941 */ /* 0x000fea0003800000 */
.L_x_69:
        /* <DEDUP_REMOVED lines=13> */
.L_x_72:
[----:B------:R-:W-:Y:S05]  /*38f0*/  BSYNC B1 ;  /* 0x0000000000017941 */ /* 0x000fea0003800000 */
.L_x_71:
        /* <DEDUP_REMOVED lines=12> */
.L_x_74:
[----:B------:R-:W-:Y:S05]  /*39c0*/  BSYNC B1 ;  /* 0x0000000000017941 */ /* 0x000fea0003800000 */
.L_x_73:
        /* <DEDUP_REMOVED lines=12> */
.L_x_76:
[----:B------:R-:W-:Y:S05]  /*3a90*/  BSYNC B1 ;  /* 0x0000000000017941 */ /* 0x000fea0003800000 */
.L_x_75:
        /* <DEDUP_REMOVED lines=13> */
.L_x_78:
[----:B------:R-:W-:Y:S05]  /*3b70*/  BSYNC B1 ;  /* 0x0000000000017941 */ /* 0x000fea0003800000 */
.L_x_77:
        /* <DEDUP_REMOVED lines=13> */
.L_x_80:
[----:B------:R-:W-:Y:S05]  /*3c50*/  BSYNC B1 ;  /* 0x0000000000017941 */ /* 0x000fea0003800000 */
.L_x_79:
        /* <DEDUP_REMOVED lines=12> */
.L_x_82:
[----:B------:R-:W-:Y:S05]  /*3d20*/  BSYNC B1 ;  /* 0x0000000000017941 */ /* 0x000fea0003800000 */
.L_x_81:
        /* <DEDUP_REMOVED lines=12> */
.L_x_84:
[----:B------:R-:W-:Y:S05]  /*3df0*/  BSYNC B1 ;  /* 0x0000000000017941 */ /* 0x000fea0003800000 */
.L_x_83:
        /* <DEDUP_REMOVED lines=13> */
.L_x_86:
[----:B------:R-:W-:Y:S05]  /*3ed0*/  BSYNC B1 ;  /* 0x0000000000017941 */ /* 0x000fea0003800000 */
.L_x_85:
        /* <DEDUP_REMOVED lines=13> */
.L_x_88:
[----:B------:R-:W-:Y:S05]  /*3fb0*/  BSYNC B1 ;  /* 0x0000000000017941 */ /* 0x000fea0003800000 */
.L_x_87:
        /* <DEDUP_REMOVED lines=12> */
.L_x_90:
[----:B------:R-:W-:Y:S05]  /*4080*/  BSYNC B1 ;  /* 0x0000000000017941 */ /* 0x000fea0003800000 */
.L_x_89:
        /* <DEDUP_REMOVED lines=12> */
.L_x_92:
[----:B------:R-:W-:Y:S05]  /*4150*/  BSYNC B1 ;  /* 0x0000000000017941 */ /* 0x000fea0003800000 */
.L_x_91:
        /* <DEDUP_REMOVED lines=13> */
.L_x_94:
[----:B------:R-:W-:Y:S05]  /*4230*/  BSYNC B1 ;  /* 0x0000000000017941 */ /* 0x000fea0003800000 */
.L_x_93:
[----:B-----5:R-:W-:Y:S01]  /*4240*/  LOP3.LUT R25, R25, 0xff, RZ, 0xc0, !PT ;  /* 0x000000ff19197812 */ /* 0x020fe200078ec0ff */
[----:B------:R-:W-:Y:S01]  /*4250*/  BSSY B1, `(.L_x_95) ;  /* 0x000000c000017945 */ /* 0x000fe20003800000 */
[----:B------:R-:W-:Y:S02]  /*4260*/  ISETP.GE.AND P1, PT, R24, 0x3a, PT ;  /* 0x0000003a1800780c */ /* 0x000fe40003f26270 */
[----:B------:R-:W-:Y:S02]  /*4270*/  F2FP.F16.E4M3.UNPACK_B R25, R25 ;  /* 0x00000019ff19723e */ /* 0x000fe400020006ff */
[----:B------:R-:W-:Y:S02]  /*4280*/  ISETP.LT.OR P3, PT, R6, 0x1, !P1 ;  /* 0x000000010600780c */ /* 0x000fe40004f61670 */
[----:B------:R-:W-:Y:S01]  /*4290*/  PRMT R24, RZ, 0x7610, R24 ;  /* 0x00007610ff187816 */ /* 0x000fe20000000018 */
[----:B------:R-:W-:-:S05]  /*42a0*/  HADD2.F32 R26, -RZ, R25.H0_H0 ;  /* 0x20000019ff1a7230 */ /* 0x000fca0000004100 */
[----:B------:R-:W-:-:S04]  /*42b0*/  FMUL R26, R26, R13 ;  /* 0x0000000d1a1a7220 */ /* 0x000fc80000400000 */
[----:B------:R-:W-:-:S05]  /*42c0*/  FFMA R26, R57, R12, R26 ;  /* 0x0000000c391a7223 */ /* 0x000fca000000001a */
[----:B------:R-:W-:-:S05]  /*42d0*/  F2FP.SATFINITE.E4M3.F32.PACK_AB_MERGE_C R25, RZ, R26, RZ ;  /* 0x0000001aff19723e */ /* 0x000fca00048070ff */
[----:B------:R0:W-:Y:S01]  /*42e0*/  @!P2 STG.E.U8 desc[UR20][R14.64+0x38], R25 ;  /* 0x000038190e00a986 */ /* 0x0001e2000c101114 */
[----:B------:R-:W-:Y:S05]  /*42f0*/  @P3 BRA `(.L_x_96) ;  /* 0x0000000000043947 */ /* 0x000fea0003800000 */
[----:B------:R0:W5:Y:S02]  /*4300*/  LDG.E.U8 R24, desc[UR20][R4.64+0x39] ;  /* 0x0000391404187981 */ /* 0x000164000c1e1100 */
.L_x_96:
[----:B------:R-:W-:Y:S05]  /*4310*/  BSYNC B1 ;  /* 0x0000000000017941 */ /* 0x000fea0003800000 */
.L_x_95:
[----:B-----5:R-:W-:Y:S01]  /*4320*/  LOP3.LUT R24, R24, 0xff, RZ, 0xc0, !PT ;  /* 0x000000ff18187812 */ /* 0x020fe200078ec0ff */
[----:B------:R-:W-:Y:S01]  /*4330*/  BSSY B1, `(.L_x_97) ;  /* 0x000000b000017945 */ /* 0x000fe20003800000 */
[----:B------:R-:W-:Y:S02]  /*4340*/  ISETP.LT.OR P0, PT, R6, 0x9, !P0 ;  /* 0x000000090600780c */ /* 0x000fe40004701670 */
[----:B------:R-:W-:Y:S02]  /*4350*/  F2FP.F16.E4M3.UNPACK_B R24, R24 ;  /* 0x00000018ff18723e */ /* 0x000fe400020006ff */
[----:B0-2---:R-:W-:-:S03]  /*4360*/  PRMT R4, RZ, 0x7610, R4 ;  /* 0x00007610ff047816 */ /* 0x005fc60000000004 */
[----:B------:R-:W-:-:S05]  /*4370*/  HADD2.F32 R24, -RZ, R24.H0_H0 ;  /* 0x20000018ff187230 */ /* 0x000fca0000004100 */
[----:B------:R-:W-:-:S04]  /*4380*/  FMUL R5, R24, R13 ;  /* 0x0000000d18057220 */ /* 0x000fc80000400000 */
[----:B------:R-:W-:-:S05]  /*4390*/  FFMA R5, R56, R12, R5 ;  /* 0x0000000c38057223 */ /* 0x000fca0000000005 */
[----:B------:R-:W-:-:S05]  /*43a0*/  F2FP.SATFINITE.E4M3.F32.PACK_AB_MERGE_C R5, RZ, R5, RZ ;  /* 0x00000005ff05723e */ /* 0x000fca00048070ff */
[----:B------:R0:W-:Y:S01]  /*43b0*/  @!P3 STG.E.U8 desc[UR20][R14.64+0x39], R5 ;  /* 0x000039050e00b986 */ /* 0x0001e2000c101114 */
[----:B------:R-:W-:Y:S05]  /*43c0*/  @P0 BRA `(.L_x_98) ;  /* 0x0000000000040947 */ /* 0x000fea0003800000 */
[----:B------:R2:W5:Y:S02]  /*43d0*/  LDG.E.U8 R4, desc[UR20][R20.64+0x38] ;  /* 0x0000381414047981 */ /* 0x000564000c1e1100 */
.L_x_98:
[----:B------:R-:W-:Y:S05]  /*43e0*/  BSYNC B1 ;  /* 0x0000000000017941 */ /* 0x000fea0003800000 */
.L_x_97:
[----:B-----5:R-:W-:Y:S01]  /*43f0*/  LOP3.LUT R4, R4, 0xff, RZ, 0xc0, !PT ;  /* 0x000000ff04047812 */ /* 0x020fe200078ec0ff */
[----:B------:R-:W-:Y:S01]  /*4400*/  BSSY B1, `(.L_x_99) ;  /* 0x000000b000017945 */ /* 0x000fe20003800000 */
[----:B------:R-:W-:Y:S02]  /*4410*/  ISETP.LT.OR P1, PT, R6, 0x9, !P1 ;  /* 0x000000090600780c */ /* 0x000fe40004f21670 */
[----:B------:R-:W-:-:S05]  /*4420*/  F2FP.F16.E4M3.UNPACK_B R4, R4 ;  /* 0x00000004ff04723e */ /* 0x000fca00020006ff */
[----:B------:R-:W-:-:S05]  /*4430*/  HADD2.F32 R4, -RZ, R4.H0_H0 ;  /* 0x20000004ff047230 */ /* 0x000fca0000004100 */
[----:B------:R-:W-:-:S04]  /*4440*/  FMUL R4, R4, R13 ;  /* 0x0000000d04047220 */ /* 0x000fc80000400000 */
[----:B------:R-:W-:-:S05]  /*4450*/  FFMA R4, R23, R12, R4 ;  /* 0x0000000c17047223 */ /* 0x000fca0000000004 */
[----:B0-----:R-:W-:Y:S02]  /*4460*/  F2FP.SATFINITE.E4M3.F32.PACK_AB_MERGE_C R5, RZ, R4, RZ ;  /* 0x00000004ff05723e */ /* 0x001fe400048070ff */
[----:B------:R-:W-:-:S03]  /*4470*/  PRMT R4, RZ, 0x7610, R4 ;  /* 0x00007610ff047816 */ /* 0x000fc60000000004 */
[----:B------:R0:W-:Y:S01]  /*4480*/  @!P0 STG.E.U8 desc[UR20][R16.64+0x38], R5 ;  /* 0x0000380510008986 */ /* 0x0001e2000c101114 */
[----:B------:R-:W-:Y:S05]  /*4490*/  @P1 BRA `(.L_x_100) ;  /* 0x0000000000041947 */ /* 0x000fea0003800000 */
[----:B------:R0:W5:Y:S02]  /*44a0*/  LDG.E.U8 R4, desc[UR20][R20.64+0x39] ;  /* 0x0000391414047981 */ /* 0x000164000c1e1100 */
.L_x_100:
[----:B------:R-:W-:Y:S05]  /*44b0*/  BSYNC B1 ;  /* 0x0000000000017941 */ /* 0x000fea0003800000 */
.L_x_99:
[----:B------:R-:W-:Y:S05]  /*44c0*/  @P1 BRA `(.L_x_101) ;  /* 0x0000000800601947 */ /* 0x000fea0003800000 */
[----:B-----5:R-:W-:-:S04]  /*44d0*/  LOP3.LUT R4, R4, 0xff, RZ, 0xc0, !PT ;  /* 0x000000ff04047812 */ /* 0x020fc800078ec0ff */
[----:B------:R-:W-:-:S05]  /*44e0*/  F2FP.F16.E4M3.UNPACK_B R4, R4 ;  /* 0x00000004ff04723e */ /* 0x000fca00020006ff */
[----:B------:R-:W-:-:S05]  /*44f0*/  HADD2.F32 R4, -RZ, R4.H0_H0 ;  /* 0x20000004ff047230 */ /* 0x000fca0000004100 */
[----:B0-----:R-:W-:-:S04]  /*4500*/  FMUL R5, R4, R13 ;  /* 0x0000000d04057220 */ /* 0x001fc80000400000 */
[----:B------:R-:W-:-:S05]  /*4510*/  FFMA R5, R22, R12, R5 ;  /* 0x0000000c16057223 */ /* 0x000fca0000000005 */
[----:B------:R-:W-:-:S05]  /*4520*/  F2FP.SATFINITE.E4M3.F32.PACK_AB_MERGE_C R5, RZ, R5, RZ ;  /* 0x00000005ff05723e */ /* 0x000fca00048070ff */
[----:B------:R0:W-:Y:S01]  /*4530*/  STG.E.U8 desc[UR20][R16.64+0x39], R5 ;  /* 0x0000390510007986 */ /* 0x0001e2000c101114 */
[----:B------:R-:W-:Y:S05]  /*4540*/  BRA `(.L_x_101) ;  /* 0x0000000800407947 */ /* 0x000fea0003800000 */
.L_x_36:
[C---:B------:R-:W-:Y:S01]  /*4550*/  ISETP.GE.AND P3, PT, R24.reuse, 0x1, PT ;  /* 0x000000011800780c */ /* 0x040fe20003f66270 */
[-C--:B------:R-:W-:Y:S01]  /*4560*/  FMUL R85, R85, R12.reuse ;  /* 0x0000000c55557220 */ /* 0x080fe20000400000 */
[----:B------:R-:W-:Y:S01]  /*4570*/  ISETP.GE.AND P0, PT, R24, 0x2, PT ;  /* 0x000000021800780c */ /* 0x000fe20003f06270 */
[-C--:B------:R-:W-:Y:S01]  /*4580*/  FMUL R84, R84, R12.reuse ;  /* 0x0000000c54547220 */ /* 0x080fe20000400000 */
[C---:B------:R-:W-:Y:S01]  /*4590*/  ISETP.LT.OR P1, PT, R6.reuse, 0x1, !P3 ;  /* 0x000000010600780c */ /* 0x040fe20005f21670 */
[-C--:B------:R-:W-:Y:S01]  /*45a0*/  FMUL R83, R83, R12.reuse ;  /* 0x0000000c53537220 */ /* 0x080fe20000400000 */
[----:B------:R-:W-:Y:S01]  /*45b0*/  ISETP.LT.OR P2, PT, R6, 0x1, !P0 ;  /* 0x000000010600780c */ /* 0x000fe20004741670 */
[-C--:B------:R-:W-:Y:S01]  /*45c0*/  FMUL R82, R82, R12.reuse ;  /* 0x0000000c52527220 */ /* 0x080fe20000400000 */
[----:B------:R-:W-:Y:S01]  /*45d0*/  ISETP.LT.OR P3, PT, R6, 0x9, !P3 ;  /* 0x000000090600780c */ /* 0x000fe20005f61670 */
[-C--:B------:R-:W-:Y:S01]  /*45e0*/  FMUL R81, R81, R12.reuse ;  /* 0x0000000c51517220 */ /* 0x080fe20000400000 */
[----:B------:R-:W-:Y:S01]  /*45f0*/  F2FP.SATFINITE.E4M3.F32.PACK_AB_MERGE_C R85, RZ, R85, RZ ;  /* 0x00000055ff55723e */ /* 0x000fe200048070ff */
[----:B------:R-:W-:Y:S01]  /*4600*/  FMUL R80, R80, R12 ;  /* 0x0000000c50507220 */ /* 0x000fe20000400000 */
[----:B------:R-:W-:Y:S01]  /*4610*/  F2FP.SATFINITE.E4M3.F32.PACK_AB_MERGE_C R5, RZ, R84, RZ ;  /* 0x00000054ff05723e */ /* 0x000fe200048070ff */
[-C--:B------:R-:W-:Y:S01]  /*4620*/  FMUL R79, R79, R12.reuse ;  /* 0x0000000c4f4f7220 */ /* 0x080fe20000400000 */
[----:B------:R-:W-:Y:S01]  /*4630*/  F2FP.SATFINITE.E4M3.F32.PACK_AB_MERGE_C R83, RZ, R83, RZ ;  /* 0x00000053ff53723e */ /* 0x000fe200048070ff */
[-C--:B------:R-:W-:Y:S01]  /*4640*/  FMUL R78, R78, R12.reuse ;  /* 0x0000000c4e4e7220 */ /* 0x080fe20000400000 */
[----:B------:R-:W-:Y:S01]  /*4650*/  ISETP.LT.OR P0, PT, R6, 0x9, !P0 ;  /* 0x000000090600780c */ /* 0x000fe20004701670 */
[----:B------:R-:W-:Y:S01]  /*4660*/  @!P1 STG.E.U8 desc[UR20][R14.64], R85 ;  /* 0x000000550e009986 */ /* 0x000fe2000c101114 */
[C---:B------:R-:W-:Y:S01]  /*4670*/  ISETP.GE.AND P1, PT, R24.reuse, 0x9, PT ;  /* 0x000000091800780c */ /* 0x040fe20003f26270 */
[-C--:B------:R-:W-:Y:S01]  /*4680*/  FMUL R77, R77, R12.reuse ;  /* 0x0000000c4d4d7220 */ /* 0x080fe20000400000 */
[----:B------:R-:W-:Y:S01]  /*4690*/  F2FP.SATFINITE.E4M3.F32.PACK_AB_MERGE_C R81, RZ, R81, RZ ;  /* 0x00000051ff51723e */ /* 0x000fe200048070ff */
[----:B------:R0:W-:Y:S01]  /*46a0*/  @!P2 STG.E.U8 desc[UR20][R14.64+0x1], R5 ;  /* 0x000001050e00a986 */ /* 0x0001e2000c101114 */
[----:B------:R-:W-:Y:S01]  /*46b0*/  ISETP.GE.AND P2, PT, R24, 0xa, PT ;  /* 0x0000000a1800780c */ /* 0x000fe20003f46270 */
[----:B------:R-:W-:Y:S01]  /*46c0*/  FMUL R76, R76, R12 ;  /* 0x0000000c4c4c7220 */ /* 0x000fe20000400000 */
[----:B------:R-:W-:Y:S01]  /*46d0*/  F2FP.SATFINITE.E4M3.F32.PACK_AB_MERGE_C R21, RZ, R80, RZ ;  /* 0x00000050ff15723e */ /* 0x000fe200048070ff */
[----:B------:R-:W-:Y:S01]  /*46e0*/  @!P3 STG.E.U8 desc[UR20][R16.64], R83 ;  /* 0x000000531000b986 */ /* 0x000fe2000c101114 */
[----:B------:R-:W-:Y:S01]  /*46f0*/  ISETP.LT.OR P3, PT, R6, 0x1, !P1 ;  /* 0x000000010600780c */ /* 0x000fe20004f61670 */
[-C--:B------:R-:W-:Y:S01]  /*4700*/  FMUL R74, R74, R12.reuse ;  /* 0x0000000c4a4a7220 */ /* 0x080fe20000400000 */
[C---:B------:R-:W-:Y:S01]  /*4710*/  ISETP.LT.OR P5, PT, R6.reuse, 0x1, !P2 ;  /* 0x000000010600780c */ /* 0x040fe200057a1670 */
[-C--:B------:R-:W-:Y:S01]  /*4720*/  FMUL R75, R75, R12.reuse ;  /* 0x0000000c4b4b7220 */ /* 0x080fe20000400000 */
[----:B------:R-:W-:Y:S01]  /*4730*/  ISETP.LT.OR P1, PT, R6, 0x9, !P1 ;  /* 0x000000090600780c */ /* 0x000fe20004f21670 */
[-C--:B------:R-:W-:Y:S01]  /*4740*/  FMUL R73, R73, R12.reuse ;  /* 0x0000000c49497220 */ /* 0x080fe20000400000 */
[----:B------:R-:W-:Y:S01]  /*4750*/  F2FP.SATFINITE.E4M3.F32.PACK_AB_MERGE_C R79, RZ, R79, RZ ;  /* 0x0000004fff4f723e */ /* 0x000fe200048070ff */
[----:B------:R-:W-:Y:S01]  /*4760*/  FMUL R72, R72, R12 ;  /* 0x0000000c48487220 */ /* 0x000fe20000400000 */
[----:B0-----:R-:W-:Y:S01]  /*4770*/  F2FP.SATFINITE.E4M3.F32.PACK_AB_MERGE_C R5, RZ, R82, RZ ;  /* 0x00000052ff05723e */ /* 0x001fe200048070ff */
[-C--:B------:R-:W-:Y:S01]  /*4780*/  FMUL R70, R70, R12.reuse ;  /* 0x0000000c46467220 */ /* 0x080fe20000400000 */
[----:B------:R-:W-:Y:S01]  /*4790*/  ISETP.LT.OR P2, PT, R6, 0x9, !P2 ;  /* 0x000000090600780c */ /* 0x000fe20005741670 */
[----:B------:R-:W-:Y:S01]  /*47a0*/  FMUL R71, R71, R12 ;  /* 0x0000000c47477220 */ /* 0x000fe20000400000 */
[----:B------:R-:W-:Y:S01]  /*47b0*/  F2FP.SATFINITE.E4M3.F32.PACK_AB_MERGE_C R25, RZ, R78, RZ ;  /* 0x0000004eff19723e */ /* 0x000fe200048070ff */
[----:B------:R0:W-:Y:S01]  /*47c0*/  @!P0 STG.E.U8 desc[UR20][R16.64+0x1], R5 ;  /* 0x0000010510008986 */ /* 0x0001e2000c101114 */
[C---:B------:R-:W-:Y:S01]  /*47d0*/  ISETP.GE.AND P0, PT, R24.reuse, 0x11, PT ;  /* 0x000000111800780c */ /* 0x040fe20003f06270 */
[-C--:B------:R-:W-:Y:S01]  /*47e0*/  FMUL R69, R69, R12.reuse ;  /* 0x0000000c45457220 */ /* 0x080fe20000400000 */
[----:B------:R-:W-:Y:S01]  /*47f0*/  F2FP.SATFINITE.E4M3.F32.PACK_AB_MERGE_C R77, RZ, R77, RZ ;  /* 0x0000004dff4d723e */ /* 0x000fe200048070ff */
[----:B------:R-:W-:Y:S01]  /*4800*/  @!P3 STG.E.U8 desc[UR20][R14.64+0x8], R81 ;  /* 0x000008510e00b986 */ /* 0x000fe2000c101114 */
[----:B------:R-:W-:Y:S01]  /*4810*/  ISETP.GE.AND P3, PT, R24, 0x12, PT ;  /* 0x000000121800780c */ /* 0x000fe20003f66270 */
[-C--:B------:R-:W-:Y:S01]  /*4820*/  FMUL R68, R68, R12.reuse ;  /* 0x0000000c44447220 */ /* 0x080fe20000400000 */
[----:B------:R-:W-:Y:S01]  /*4830*/  F2FP.SATFINITE.E4M3.F32.PACK_AB_MERGE_C R75, RZ, R75, RZ ;  /* 0x0000004bff4b723e */ /* 0x000fe200048070ff */
[----:B------:R1:W-:Y:S01]  /*4840*/  @!P5 STG.E.U8 desc[UR20][R14.64+0x9], R21 ;  /* 0x000009150e00d986 */ /* 0x0003e2000c101114 */
[C---:B------:R-:W-:Y:S01]  /*4850*/  ISETP.LT.OR P5, PT, R6.reuse, 0x1, !P3 ;  /* 0x000000010600780c */ /* 0x040fe20005fa1670 */
[-C--:B------:R-:W-:Y:S01]  /*4860*/  FMUL R67, R67, R12.reuse ;  /* 0x0000000c43437220 */ /* 0x080fe20000400000 */
[C---:B------:R-:W-:Y:S01]  /*4870*/  ISETP.LT.OR P3, PT, R6.reuse, 0x9, !P3 ;  /* 0x000000090600780c */ /* 0x040fe20005f61670 */
[----:B------:R-:W-:Y:S01]  /*4880*/  @!P1 STG.E.U8 desc[UR20][R16.64+0x8], R79 ;  /* 0x0000084f10009986 */ /* 0x000fe2000c101114 */
[----:B------:R-:W-:Y:S01]  /*4890*/  ISETP.LT.OR P1, PT, R6, 0x1, !P0 ;  /* 0x000000010600780c */ /* 0x000fe20004721670 */
[----:B------:R-:W-:Y:S01]  /*48a0*/  FMUL R66, R66, R12 ;  /* 0x0000000c42427220 */ /* 0x000fe20000400000 */
[----:B0-----:R-:W-:Y:S01]  /*48b0*/  F2FP.SATFINITE.E4M3.F32.PACK_AB_MERGE_C R5, RZ, R76, RZ ;  /* 0x0000004cff05723e */ /* 0x001fe200048070ff */
[----:B------:R-:W-:Y:S01]  /*48c0*/  @!P2 STG.E.U8 desc[UR20][R16.64+0x9], R25 ;  /* 0x000009191000a986 */ /* 0x000fe2000c101114 */
[----:B------:R-:W-:Y:S01]  /*48d0*/  ISETP.GE.AND P2, PT, R24, 0x19, PT ;  /* 0x000000191800780c */ /* 0x000fe20003f46270 */
[-C--:B------:R-:W-:Y:S01]  /*48e0*/  FMUL R65, R65, R12.reuse ;  /* 0x0000000c41417220 */ /* 0x080fe20000400000 */
[----:B------:R-:W-:Y:S01]  /*48f0*/  ISETP.LT.OR P0, PT, R6, 0x9, !P0 ;  /* 0x000000090600780c */ /* 0x000fe20004701670 */
[----:B------:R-:W-:Y:S01]  /*4900*/  FMUL R64, R64, R12 ;  /* 0x0000000c40407220 */ /* 0x000fe20000400000 */
[----:B------:R-:W-:Y:S01]  /*4910*/  ISETP.LT.OR P6, PT, R6, 0x1, !P2 ;  /* 0x000000010600780c */ /* 0x000fe200057c1670 */
[----:B------:R0:W-:Y:S01]  /*4920*/  @!P5 STG.E.U8 desc[UR20][R14.64+0x11], R5 ;  /* 0x000011050e00d986 */ /* 0x0001e2000c101114 */
[----:B-1----:R-:W-:Y:S01]  /*4930*/  F2FP.SATFINITE.E4M3.F32.PACK_AB_MERGE_C R21, RZ, R74, RZ ;  /* 0x0000004aff15723e */ /* 0x002fe200048070ff */
[-C--:B------:R-:W-:Y:S01]  /*4940*/  FMUL R62, R62, R12.reuse ;  /* 0x0000000c3e3e7220 */ /* 0x080fe20000400000 */
[----:B------:R-:W-:Y:S01]  /*4950*/  F2FP.SATFINITE.E4M3.F32.PACK_AB_MERGE_C R73, RZ, R73, RZ ;  /* 0x00000049ff49723e */ /* 0x000fe200048070ff */
[----:B------:R-:W-:Y:S01]  /*4960*/  @!P1 STG.E.U8 desc[UR20][R14.64+0x10], R77 ;  /* 0x0000104d0e009986 */ /* 0x000fe2000c101114 */
[----:B------:R-:W-:Y:S01]  /*4970*/  ISETP.GE.AND P1, PT, R24, 0x1a, PT ;  /* 0x0000001a1800780c */ /* 0x000fe20003f26270 */
[-C--:B------:R-:W-:Y:S01]  /*4980*/  FMUL R63, R63, R12.reuse ;  /* 0x0000000c3f3f7220 */ /* 0x080fe20000400000 */
[C---:B------:R-:W-:Y:S01]  /*4990*/  ISETP.LT.OR P2, PT, R6.reuse, 0x9, !P2 ;  /* 0x000000090600780c */ /* 0x040fe20005741670 */
[----:B------:R1:W-:Y:S01]  /*49a0*/  @!P3 STG.E.U8 desc[UR20][R16.64+0x11], R21 ;  /* 0x000011151000b986 */ /* 0x0003e2000c101114 */
[C---:B------:R-:W-:Y:S01]  /*49b0*/  ISETP.LT.OR P5, PT, R6.reuse, 0x1, !P1 ;  /* 0x000000010600780c */ /* 0x040fe20004fa1670 */
[----:B------:R-:W-:Y:S01]  /*49c0*/  FMUL R61, R61, R12 ;  /* 0x0000000c3d3d7220 */ /* 0x000fe20000400000 */
[----:B------:R-:W-:Y:S01]  /*49d0*/  ISETP.LT.OR P3, PT, R6, 0x9, !P1 ;  /* 0x000000090600780c */ /* 0x000fe20004f61670 */
[----:B------:R-:W-:Y:S01]  /*49e0*/  @!P0 STG.E.U8 desc[UR20][R16.64+0x10], R75 ;  /* 0x0000104b10008986 */ /* 0x000fe2000c101114 */
[----:B0-----:R-:W-:Y:S01]  /*49f0*/  F2FP.SATFINITE.E4M3.F32.PACK_AB_MERGE_C R5, RZ, R72, RZ ;  /* 0x00000048ff05723e */ /* 0x001fe200048070ff */
[-C--:B------:R-:W-:Y:S01]  /*4a00*/  FMUL R60, R60, R12.reuse ;  /* 0x0000000c3c3c7220 */ /* 0x080fe20000400000 */
[C---:B------:R-:W-:Y:S01]  /*4a10*/  ISETP.GE.AND P0, PT, R24.reuse, 0x21, PT ;  /* 0x000000211800780c */ /* 0x040fe20003f06270 */
[----:B------:R-:W-:Y:S01]  /*4a20*/  @!P6 STG.E.U8 desc[UR20][R14.64+0x18], R73 ;  /* 0x000018490e00e986 */ /* 0x000fe2000c101114 */
[----:B------:R-:W-:Y:S01]  /*4a30*/  ISETP.GE.AND P1, PT, R24, 0x22, PT ;  /* 0x000000221800780c */ /* 0x000fe20003f26270 */
[-C--:B------:R-:W-:Y:S01]  /*4a40*/  FMUL R59, R59, R12.reuse ;  /* 0x0000000c3b3b7220 */ /* 0x080fe20000400000 */
[----:B------:R-:W-:Y:S01]  /*4a50*/  ISETP.LT.OR P6, PT, R6, 0x1, !P0 ;  /* 0x000000010600780c */ /* 0x000fe200047c1670 */
[----:B------:R-:W-:Y:S01]  /*4a60*/  FMUL R58, R58, R12 ;  /* 0x0000000c3a3a7220 */ /* 0x000fe20000400000 */
[----:B-1----:R-:W-:Y:S01]  /*4a70*/  F2FP.SATFINITE.E4M3.F32.PACK_AB_MERGE_C R21, RZ, R70, RZ ;  /* 0x00000046ff15723e */ /* 0x002fe200048070ff */
[----:B------:R0:W-:Y:S01]  /*4a80*/  @!P5 STG.E.U8 desc[UR20][R14.64+0x19], R5 ;  /* 0x000019050e00d986 */ /* 0x0001e2000c101114 */
[----:B------:R-:W-:Y:S01]  /*4a90*/  ISETP.LT.OR P5, PT, R6, 0x1, !P1 ;  /* 0x000000010600780c */ /* 0x000fe20004fa1670 */
[-C--:B------:R-:W-:Y:S01]  /*4aa0*/  FMUL R57, R57, R12.reuse ;  /* 0x0000000c39397220 */ /* 0x080fe20000400000 */
[----:B------:R-:W-:Y:S01]  /*4ab0*/  F2FP.SATFINITE.E4M3.F32.PACK_AB_MERGE_C R71, RZ, R71, RZ ;  /* 0x00000047ff47723e */ /* 0x000fe200048070ff */
[----:B------:R1:W-:Y:S01]  /*4ac0*/  @!P3 STG.E.U8 desc[UR20][R16.64+0x19], R21 ;  /* 0x000019151000b986 */ /* 0x0003e2000c101114 */
[----:B------:R-:W-:Y:S01]  /*4ad0*/  F2FP.SATFINITE.E4M3.F32.PACK_AB_MERGE_C R69, RZ, R69, RZ ;  /* 0x00000045ff45723e */ /* 0x000fe200048070ff */
[----:B------:R-:W-:Y:S01]  /*4ae0*/  FMUL R56, R56, R12 ;  /* 0x0000000c38387220 */ /* 0x000fe20000400000 */
[----:B------:R-:W-:Y:S01]  /*4af0*/  F2FP.SATFINITE.E4M3.F32.PACK_AB_MERGE_C R25, RZ, R68, RZ ;  /* 0x00000044ff19723e */ /* 0x000fe200048070ff */
[----:B------:R-:W-:Y:S01]  /*4b00*/  @!P2 STG.E.U8 desc[UR20][R16.64+0x18], R71 ;  /* 0x000018471000a986 */ /* 0x000fe2000c101114 */
[----:B------:R-:W-:Y:S01]  /*4b10*/  ISETP.LT.OR P3, PT, R6, 0x9, !P1 ;  /* 0x000000090600780c */ /* 0x000fe20004f61670 */
[-C--:B------:R-:W-:Y:S01]  /*4b20*/  FMUL R23, R23, R12.reuse ;  /* 0x0000000c17177220 */ /* 0x080fe20000400000 */
[----:B------:R-:W-:Y:S01]  /*4b30*/  ISETP.GE.AND P2, PT, R24, 0x29, PT ;  /* 0x000000291800780c */ /* 0x000fe20003f46270 */
[----:B------:R-:W-:Y:S01]  /*4b40*/  @!P6 STG.E.U8 desc[UR20][R14.64+0x20], R69 ;  /* 0x000020450e00e986 */ /* 0x000fe2000c101114 */
[----:B------:R-:W-:Y:S01]  /*4b50*/  ISETP.LT.OR P0, PT, R6, 0x9, !P0 ;  /* 0x000000090600780c */ /* 0x000fe20004701670 */
[----:B------:R-:W-:Y:S01]  /*4b60*/  FMUL R22, R22, R12 ;  /* 0x0000000c16167220 */ /* 0x000fe20000400000 */
[----:B------:R-:W-:Y:S01]  /*4b70*/  ISETP.GE.AND P1, PT, R24, 0x2a, PT ;  /* 0x0000002a1800780c */ /* 0x000fe20003f26270 */
[----:B------:R-:W-:Y:S01]  /*4b80*/  @!P5 STG.E.U8 desc[UR20][R14.64+0x21], R25 ;  /* 0x000021190e00d986 */ /* 0x000fe2000c101114 */
[----:B------:R-:W-:-:S02]  /*4b90*/  ISETP.LT.OR P6, PT, R6, 0x1, !P2 ;  /* 0x000000010600780c */ /* 0x000fc400057c1670 */
[C---:B------:R-:W-:Y:S02]  /*4ba0*/  ISETP.LT.OR P5, PT, R6.reuse, 0x1, !P1 ;  /* 0x000000010600780c */ /* 0x040fe40004fa1670 */
[----:B------:R-:W-:Y:S02]  /*4bb0*/  F2FP.SATFINITE.E4M3.F32.PACK_AB_MERGE_C R67, RZ, R67, RZ ;  /* 0x00000043ff43723e */ /* 0x000fe400048070ff */
[----:B0-----:R-:W-:Y:S02]  /*4bc0*/  F2FP.SATFINITE.E4M3.F32.PACK_AB_MERGE_C R5, RZ, R66, RZ ;  /* 0x00000042ff05723e */ /* 0x001fe400048070ff */
[----:B------:R-:W-:Y:S01]  /*4bd0*/  F2FP.SATFINITE.E4M3.F32.PACK_AB_MERGE_C R65, RZ, R65, RZ ;  /* 0x00000041ff41723e */ /* 0x000fe200048070ff */
[----:B------:R-:W-:Y:S01]  /*4be0*/  @!P0 STG.E.U8 desc[UR20][R16.64+0x20], R67 ;  /* 0x0000204310008986 */ /* 0x000fe2000c101114 */
[----:B-1----:R-:W-:Y:S02]  /*4bf0*/  F2FP.SATFINITE.E4M3.F32.PACK_AB_MERGE_C R21, RZ, R64, RZ ;  /* 0x00000040ff15723e */ /* 0x002fe400048070ff */
[C---:B------:R-:W-:Y:S01]  /*4c00*/  ISETP.LT.OR P1, PT, R6.reuse, 0x9, !P1 ;  /* 0x000000090600780c */ /* 0x040fe20004f21670 */
[----:B------:R0:W-:Y:S01]  /*4c10*/  @!P3 STG.E.U8 desc[UR20][R16.64+0x21], R5 ;  /* 0x000021051000b986 */ /* 0x0001e2000c101114 */
[----:B------:R-:W-:-:S02]  /*4c20*/  ISETP.LT.OR P2, PT, R6, 0x9, !P2 ;  /* 0x000000090600780c */ /* 0x000fc40005741670 */
[C---:B------:R-:W-:Y:S01]  /*4c30*/  ISETP.GE.AND P3, PT, R24.reuse, 0x31, PT ;  /* 0x000000311800780c */ /* 0x040fe20003f66270 */
[----:B------:R-:W-:Y:S01]  /*4c40*/  @!P6 STG.E.U8 desc[UR20][R14.64+0x28], R65 ;  /* 0x000028410e00e986 */ /* 0x000fe2000c101114 */
[----:B------:R-:W-:Y:S02]  /*4c50*/  ISETP.GE.AND P0, PT, R24, 0x32, PT ;  /* 0x000000321800780c */ /* 0x000fe40003f06270 */
[----:B------:R-:W-:Y:S01]  /*4c60*/  F2FP.SATFINITE.E4M3.F32.PACK_AB_MERGE_C R63, RZ, R63, RZ ;  /* 0x0000003fff3f723e */ /* 0x000fe200048070ff */
[----:B------:R1:W-:Y:S01]  /*4c70*/  @!P5 STG.E.U8 desc[UR20][R14.64+0x29], R21 ;  /* 0x000029150e00d986 */ /* 0x0003e2000c101114 */
[C---:B------:R-:W-:Y:S02]  /*4c80*/  ISETP.LT.OR P5, PT, R6.reuse, 0x1, !P3 ;  /* 0x000000010600780c */ /* 0x040fe40005fa1670 */
[----:B------:R-:W-:Y:S02]  /*4c90*/  ISETP.LT.OR P6, PT, R6, 0x1, !P0 ;  /* 0x000000010600780c */ /* 0x000fe400047c1670 */
[----:B0-----:R-:W-:Y:S01]  /*4ca0*/  F2FP.SATFINITE.E4M3.F32.PACK_AB_MERGE_C R5, RZ, R62, RZ ;  /* 0x0000003eff05723e */ /* 0x001fe200048070ff */
[----:B------:R-:W-:Y:S01]  /*4cb0*/  @!P2 STG.E.U8 desc[UR20][R16.64+0x28], R63 ;  /* 0x0000283f1000a986 */ /* 0x000fe2000c101114 */
[----:B------:R-:W-:-:S02]  /*4cc0*/  F2FP.SATFINITE.E4M3.F32.PACK_AB_MERGE_C R61, RZ, R61, RZ ;  /* 0x0000003dff3d723e */ /* 0x000fc400048070ff */
[----:B------:R-:W-:Y:S01]  /*4cd0*/  ISETP.GE.AND P2, PT, R24, 0x3a, PT ;  /* 0x0000003a1800780c */ /* 0x000fe20003f46270 */
[----:B------:R0:W-:Y:S01]  /*4ce0*/  @!P1 STG.E.U8 desc[UR20][R16.64+0x29], R5 ;  /* 0x0000290510009986 */ /* 0x0001e2000c101114 */
[----:B------:R-:W-:Y:S02]  /*4cf0*/  ISETP.LT.OR P1, PT, R6, 0x9, !P3 ;  /* 0x000000090600780c */ /* 0x000fe40005f21670 */
[----:B-1----:R-:W-:Y:S01]  /*4d00*/  F2FP.SATFINITE.E4M3.F32.PACK_AB_MERGE_C R21, RZ, R60, RZ ;  /* 0x0000003cff15723e */ /* 0x002fe200048070ff */
[----:B------:R-:W-:Y:S01]  /*4d10*/  @!P5 STG.E.U8 desc[UR20][R14.64+0x30], R61 ;  /* 0x0000303d0e00d986 */ /* 0x000fe2000c101114 */
[----:B------:R-:W-:Y:S02]  /*4d20*/  ISETP.GE.AND P3, PT, R24, 0x39, PT ;  /* 0x000000391800780c */ /* 0x000fe40003f66270 */
[C---:B------:R-:W-:Y:S01]  /*4d30*/  ISETP.LT.OR P0, PT, R6.reuse, 0x9, !P0 ;  /* 0x000000090600780c */ /* 0x040fe20004701670 */
[----:B------:R1:W-:Y:S01]  /*4d40*/  @!P6 STG.E.U8 desc[UR20][R14.64+0x31], R21 ;  /* 0x000031150e00e986 */ /* 0x0003e2000c101114 */
[----:B------:R-:W-:-:S02]  /*4d50*/  ISETP.LT.OR P5, PT, R6, 0x1, !P3 ;  /* 0x000000010600780c */ /* 0x000fc40005fa1670 */
[C---:B------:R-:W-:Y:S02]  /*4d60*/  ISETP.LT.OR P6, PT, R6.reuse, 0x1, !P2 ;  /* 0x000000010600780c */ /* 0x040fe400057c1670 */
[C---:B------:R-:W-:Y:S02]  /*4d70*/  ISETP.LT.OR P3, PT, R6.reuse, 0x9, !P3 ;  /* 0x000000090600780c */ /* 0x040fe40005f61670 */
[----:B------:R-:W-:Y:S02]  /*4d80*/  ISETP.LT.OR P2, PT, R6, 0x9, !P2 ;  /* 0x000000090600780c */ /* 0x000fe40005741670 */
[----:B------:R-:W-:Y:S02]  /*4d90*/  F2FP.SATFINITE.E4M3.F32.PACK_AB_MERGE_C R59, RZ, R59, RZ ;  /* 0x0000003bff3b723e */ /* 0x000fe400048070ff */
[----:B0-----:R-:W-:Y:S02]  /*4da0*/  F2FP.SATFINITE.E4M3.F32.PACK_AB_MERGE_C R5, RZ, R58, RZ ;  /* 0x0000003aff05723e */ /* 0x001fe400048070ff */
[----:B------:R-:W-:Y:S01]  /*4db0*/  F2FP.SATFINITE.E4M3.F32.PACK_AB_MERGE_C R57, RZ, R57, RZ ;  /* 0x00000039ff39723e */ /* 0x000fe200048070ff */
[----:B------:R0:W-:Y:S01]  /*4dc0*/  @!P1 STG.E.U8 desc[UR20][R16.64+0x30], R59 ;  /* 0x0000303b10009986 */ /* 0x0001e2000c101114 */
[----:B-1----:R-:W-:-:S02]  /*4dd0*/  F2FP.SATFINITE.E4M3.F32.PACK_AB_MERGE_C R21, RZ, R56, RZ ;  /* 0x00000038ff15723e */ /* 0x002fc400048070ff */
[----:B------:R-:W-:Y:S01]  /*4de0*/  F2FP.SATFINITE.E4M3.F32.PACK_AB_MERGE_C R23, RZ, R23, RZ ;  /* 0x00000017ff17723e */ /* 0x000fe200048070ff */
[----:B------:R0:W-:Y:S01]  /*4df0*/  @!P0 STG.E.U8 desc[UR20][R16.64+0x31], R5 ;  /* 0x0000310510008986 */ /* 0x0001e2000c101114 */
[----:B------:R-:W-:-:S03]  /*4e00*/  F2FP.SATFINITE.E4M3.F32.PACK_AB_MERGE_C R25, RZ, R22, RZ ;  /* 0x00000016ff19723e */ /* 0x000fc600048070ff */
[----:B------:R0:W-:Y:S04]  /*4e10*/  @!P5 STG.E.U8 desc[UR20][R14.64+0x38], R57 ;  /* 0x000038390e00d986 */ /* 0x0001e8000c101114 */
[----:B------:R0:W-:Y:S04]  /*4e20*/  @!P6 STG.E.U8 desc[UR20][R14.64+0x39], R21 ;  /* 0x000039150e00e986 */ /* 0x0001e8000c101114 */
[----:B------:R0:W-:Y:S04]  /*4e30*/  @!P3 STG.E.U8 desc[UR20][R16.64+0x38], R23 ;  /* 0x000038171000b986 */ /* 0x0001e8000c101114 */
[----:B------:R0:W-:Y:S02]  /*4e40*/  @!P2 STG.E.U8 desc[UR20][R16.64+0x39], R25 ;  /* 0x000039191000a986 */ /* 0x0001e4000c101114 */
.L_x_101:
[----:B------:R-:W-:Y:S05]  /*4e50*/  BSYNC B0 ;  /* 0x0000000000007941 */ /* 0x000fea0003800000 */
.L_x_35:
[C---:B------:R-:W-:Y:S01]  /*4e60*/  LEA R2, P0, R8.reuse, R2, 0x1 ;  /* 0x0000000208027211 */ /* 0x040fe200078008ff */
[----:B------:R-:W-:Y:S01]  /*4e70*/  ULDC.64 UR6, c[0x0][0x650] ;  /* 0x0001940000067ab9 */ /* 0x000fe20000000a00 */
[----:B-----5:R-:W-:Y:S01]  /*4e80*/  IMAD.U32 R4, RZ, RZ, UR16 ;  /* 0x00000010ff047e24 */ /* 0x020fe2000f8e00ff */
[----:B0-----:R-:W-:Y:S01]  /*4e90*/  PRMT R14, RZ, 0x7610, R14 ;  /* 0x00007610ff0e7816 */ /* 0x001fe2000000000e */
[----:B------:R-:W-:Y:S01]  /*4ea0*/  IMAD.MOV.U32 R6, RZ, RZ, -0x1 ;  /* 0xffffffffff067424 */ /* 0x000fe200078e00ff */
[----:B------:R-:W-:Y:S01]  /*4eb0*/  LEA.HI.X R3, R8, R3, R0, 0x1, P0 ;  /* 0x0000000308037211 */ /* 0x000fe200000f0c00 */
[----:B------:R0:W-:Y:S01]  /*4ec0*/  SYNCS.ARRIVE.TRANS64.A1T0 RZ, [R4+UR24], RZ ;  /* 0x000000ff04ff79a7 */ /* 0x0001e20008100018 */
[----:B------:R-:W-:Y:S01]  /*4ed0*/  ISETP.GE.U32.AND P0, PT, R2, UR6, PT ;  /* 0x0000000602007c0c */ /* 0x000fe2000bf06070 */
[----:B------:R-:W-:-:S03]  /*4ee0*/  IMAD.MOV.U32 R5, RZ, RZ, -0x1 ;  /* 0xffffffffff057424 */ /* 0x000fc600078e00ff */
[----:B------:R-:W-:Y:S01]  /*4ef0*/  ISETP.GE.U32.AND.EX P0, PT, R3, UR7, PT, P0 ;  /* 0x0000000703007c0c */ /* 0x000fe2000bf06100 */
[----:B0-----:R-:W-:-:S12]  /*4f00*/  IMAD.MOV.U32 R4, RZ, RZ, -0x1 ;  /* 0xffffffffff047424 */ /* 0x001fd800078e00ff */
[----:B------:R-:W-:Y:S05]  /*4f10*/  @P0 BRA `(.L_x_102) ;  /* 0x0000000400600947 */ /* 0x000fea0003800000 */
[----:B------:R-:W0:Y:S01]  /*4f20*/  S2R R26, SR_CTAID.X ;  /* 0x00000000001a7919 */ /* 0x000e220000002500 */
[----:B--234-:R-:W2:Y:S01]  /*4f30*/  LDC.64 R20, c[0x0][0x628] ;  /* 0x00018a00ff147b82 */ /* 0x01cea20000000a00 */
[----:B------:R-:W-:Y:S01]  /*4f40*/  ULDC UR6, c[0x0][0x150] ;  /* 0x0000540000067ab9 */ /* 0x000fe20000000800 */
[----:B-1----:R-:W-:Y:S01]  /*4f50*/  IMAD.MOV.U32 R16, RZ, RZ, R2 ;  /* 0x000000ffff107224 */ /* 0x002fe200078e0002 */
[----:B------:R-:W1:Y:S01]  /*4f60*/  S2R R28, SR_CTAID.Y ;  /* 0x00000000001c7919 */ /* 0x000e620000002600 */
[----:B------:R-:W-:-:S04]  /*4f70*/  IMAD.MOV.U32 R17, RZ, RZ, R3 ;  /* 0x000000ffff117224 */ /* 0x000fc800078e0003 */
[----:B------:R-:W3:Y:S08]  /*4f80*/  LDC R29, c[0x0][0x144] ;  /* 0x00005100ff1d7b82 */ /* 0x000ef00000000800 */
[----:B------:R-:W4:Y:S08]  /*4f90*/  LDC R6, c[0x0][0x630] ;  /* 0x00018c00ff067b82 */ /* 0x000f300000000800 */
[----:B------:R-:W1:Y:S01]  /*4fa0*/  LDC.64 R24, c[0x0][0x620] ;  /* 0x00018800ff187b82 */ /* 0x000e620000000a00 */
[----:B--2---:R-:W-:-:S04]  /*4fb0*/  ISETP.NE.U32.AND P0, PT, R20, RZ, PT ;  /* 0x000000ff1400720c */ /* 0x004fc80003f05070 */
[----:B------:R-:W-:Y:S02]  /*4fc0*/  ISETP.NE.AND.EX P0, PT, R21, RZ, PT, P0 ;  /* 0x000000ff1500720c */ /* 0x000fe40003f05300 */
[----:B0-----:R-:W-:-:S05]  /*4fd0*/  I2FP.F32.U32 R4, R26 ;  /* 0x0000001a00047245 */ /* 0x001fca0000201000 */
[----:B------:R-:W-:-:S04]  /*4fe0*/  FMUL R4, R4, UR6 ;  /* 0x0000000604047c20 */ /* 0x000fc80008400000 */
[----:B------:R0:W2:Y:S02]  /*4ff0*/  F2I.U32.TRUNC.NTZ R27, R4 ;  /* 0x00000004001b7305 */ /* 0x0000a4000020f000 */
[----:B---34-:R-:W-:Y:S05]  /*5000*/  @!P0 BRA `(.L_x_103) ;  /* 0x0000000000288947 */ /* 0x018fea0003800000 */
[----:B------:R-:W3:Y:S02]  /*5010*/  LDC R5, c[0x0][0x634] ;  /* 0x00018d00ff057b82 */ /* 0x000ee40000000800 */
[----:B---3--:R-:W-:-:S05]  /*5020*/  IADD3 R17, P0, R2, R5, RZ ;  /* 0x0000000502117210 */ /* 0x008fca0007f1e0ff */
[----:B------:R-:W-:-:S04]  /*5030*/  IMAD.X R23, RZ, RZ, R3, P0 ;  /* 0x000000ffff177224 */ /* 0x000fc800000e0603 */
[----:B0-----:R-:W-:-:S04]  /*5040*/  IMAD.WIDE.U32 R4, R23, R20, RZ ;  /* 0x0000001417047225 */ /* 0x001fc800078e00ff */
[----:B------:R-:W-:-:S04]  /*5050*/  IMAD.WIDE.U32 R14, P0, R17, R21, R4 ;  /* 0x00000015110e7225 */ /* 0x000fc80007800004 */
[----:B------:R-:W-:-:S04]  /*5060*/  IMAD.WIDE.U32 R4, R17, R20, RZ ;  /* 0x0000001411047225 */ /* 0x000fc800078e00ff */
[----:B------:R-:W-:Y:S01]  /*5070*/  IMAD.X R17, RZ, RZ, RZ, P0 ;  /* 0x000000ffff117224 */ /* 0x000fe200000e06ff */
[----:B------:R-:W-:Y:S01]  /*5080*/  IADD3 RZ, P0, R5, R14, RZ ;  /* 0x0000000e05ff7210 */ /* 0x000fe20007f1e0ff */
[----:B------:R-:W-:-:S04]  /*5090*/  IMAD.MOV.U32 R16, RZ, RZ, R15 ;  /* 0x000000ffff107224 */ /* 0x000fc800078e000f */
[----:B------:R-:W-:-:S08]  /*50a0*/  IMAD.WIDE.U32.X R16, R23, R21, R16, P0 ;  /* 0x0000001517107225 */ /* 0x000fd000000e0410 */
.L_x_103:
[-CC-:B------:R-:W-:Y:S01]  /*50b0*/  SHF.R.U64 R22, R16, R6.reuse, R17.reuse ;  /* 0x0000000610167219 */ /* 0x180fe20000001211 */
[----:B------:R-:W3:Y:S01]  /*50c0*/  LDC.64 R32, c[0x0][0x640] ;  /* 0x00019000ff207b82 */ /* 0x000ee20000000a00 */
[----:B0-----:R-:W-:Y:S01]  /*50d0*/  SHF.R.U32.HI R4, RZ, R6, R17 ;  /* 0x00000006ff047219 */ /* 0x001fe20000011611 */
[----:B--2---:R-:W-:Y:S01]  /*50e0*/  IMAD.MOV R27, RZ, RZ, -R27 ;  /* 0x000000ffff1b7224 */ /* 0x004fe200078e0a1b */
[----:B------:R-:W-:Y:S01]  /*50f0*/  IADD3 R15, P0, RZ, -R22, RZ ;  /* 0x80000016ff0f7210 */ /* 0x000fe20007f1e0ff */
[----:B------:R-:W-:Y:S01]  /*5100*/  ULDC UR6, c[0x0][0x154] ;  /* 0x0000550000067ab9 */ /* 0x000fe20000000800 */
[----:B------:R-:W-:Y:S02]  /*5110*/  IMAD.MOV.U32 R17, RZ, RZ, 0x1 ;  /* 0x00000001ff117424 */ /* 0x000fe400078e00ff */
[----:B------:R-:W-:Y:S01]  /*5120*/  IMAD R27, R29, R27, R26 ;  /* 0x0000001b1d1b7224 */ /* 0x000fe200078e021a */
[----:B------:R-:W0:Y:S01]  /*5130*/  LDC R14, c[0x0][0x618] ;  /* 0x00018600ff0e7b82 */ /* 0x000e220000000800 */
[----:B------:R-:W-:-:S04]  /*5140*/  IMAD.X R5, RZ, RZ, ~R4, P0 ;  /* 0x000000ffff057224 */ /* 0x000fc800000e0e04 */
[-C--:B-1----:R-:W-:Y:S02]  /*5150*/  IMAD R6, R5, R24.reuse, RZ ;  /* 0x0000001805067224 */ /* 0x082fe400078e02ff */
[C---:B------:R-:W-:Y:S01]  /*5160*/  IMAD.WIDE.U32 R4, R15.reuse, R24, R2 ;  /* 0x000000180f047225 */ /* 0x040fe200078e0002 */
[----:B------:R-:W1:Y:S03]  /*5170*/  LDC R16, c[0x0][0x608] ;  /* 0x00018200ff107b82 */ /* 0x000e660000000800 */
[----:B------:R-:W-:Y:S01]  /*5180*/  IMAD R15, R15, R25, R6 ;  /* 0x000000190f0f7224 */ /* 0x000fe200078e0206 */
[----:B------:R-:W-:-:S03]  /*5190*/  I2FP.F32.U32 R6, R28 ;  /* 0x0000001c00067245 */ /* 0x000fc60000201000 */
[----:B------:R-:W-:Y:S01]  /*51a0*/  IMAD.IADD R5, R5, 0x1, R15 ;  /* 0x0000000105057824 */ /* 0x000fe200078e020f */
[----:B------:R-:W2:Y:S01]  /*51b0*/  LDC R30, c[0x0][0x658] ;  /* 0x00019600ff1e7b82 */ /* 0x000ea20000000800 */
[----:B---3--:R-:W-:Y:S01]  /*51c0*/  ISETP.NE.U32.AND P0, PT, R32, RZ, PT ;  /* 0x000000ff2000720c */ /* 0x008fe20003f05070 */
[----:B------:R-:W-:-:S03]  /*51d0*/  IMAD.MOV.U32 R15, RZ, RZ, -0x1 ;  /* 0xffffffffff0f7424 */ /* 0x000fc600078e00ff */
[----:B------:R-:W-:-:S03]  /*51e0*/  ISETP.NE.AND.EX P0, PT, R33, RZ, PT, P0 ;  /* 0x000000ff2100720c */ /* 0x000fc60003f05300 */
[----:B------:R-:W3:Y:S01]  /*51f0*/  LDC R25, c[0x0][0x148] ;  /* 0x00005200ff197b82 */ /* 0x000ee20000000800 */
[-CC-:B0-----:R-:W-:Y:S02]  /*5200*/  SHF.R.U64 R20, R4, R14.reuse, R5.reuse ;  /* 0x0000000e04147219 */ /* 0x181fe40000001205 */
[----:B------:R-:W-:Y:S01]  /*5210*/  SHF.R.U32.HI R5, RZ, R14, R5 ;  /* 0x0000000eff057219 */ /* 0x000fe20000011605 */
[----:B------:R-:W-:-:S04]  /*5220*/  FMUL R14, R6, UR6 ;  /* 0x00000006060e7c20 */ /* 0x000fc80008400000 */
[----:B------:R-:W0:Y:S01]  /*5230*/  LDC R26, c[0x0][0x600] ;  /* 0x00018000ff1a7b82 */ /* 0x000e220000000800 */
[----:B------:R4:W0:Y:S01]  /*5240*/  F2I.U32.TRUNC.NTZ R23, R14 ;  /* 0x0000000e00177305 */ /* 0x000822000020f000 */
[-CC-:B-1----:R-:W-:Y:S02]  /*5250*/  SHF.R.U64 R6, R20, R16.reuse, R5.reuse ;  /* 0x0000001014067219 */ /* 0x182fe40000001205 */
[----:B------:R-:W-:-:S04]  /*5260*/  SHF.R.U32.HI R5, RZ, R16, R5 ;  /* 0x00000010ff057219 */ /* 0x000fc80000011605 */
[----:B------:R-:W1:Y:S01]  /*5270*/  LDC R31, c[0x0][0x648] ;  /* 0x00019200ff1f7b82 */ /* 0x000e620000000800 */
[-CC-:B--2---:R-:W-:Y:S02]  /*5280*/  SHF.R.U64 R24, R6, R30.reuse, R5.reuse ;  /* 0x0000001e06187219 */ /* 0x184fe40000001205 */
[-C--:B------:R-:W-:Y:S02]  /*5290*/  SHF.L.U32 R15, R15, R30.reuse, RZ ;  /* 0x0000001e0f0f7219 */ /* 0x080fe400000006ff */
[-C--:B------:R-:W-:Y:S01]  /*52a0*/  SHF.R.U32.HI R5, RZ, R30.reuse, R5 ;  /* 0x0000001eff057219 */ /* 0x080fe20000011605 */
[----:B------:R-:W-:Y:S01]  /*52b0*/  IMAD.MOV.U32 R4, RZ, RZ, R24 ;  /* 0x000000ffff047224 */ /* 0x000fe200078e0018 */
[----:B------:R-:W-:Y:S01]  /*52c0*/  SHF.L.U32 R30, R17, R30, RZ ;  /* 0x0000001e111e7219 */ /* 0x000fe200000006ff */
[----:B------:R-:W2:Y:S01]  /*52d0*/  LDC R34, c[0x0][0x638] ;  /* 0x00018e00ff227b82 */ /* 0x000ea20000000800 */
[----:B------:R-:W-:-:S07]  /*52e0*/  LOP3.LUT R29, RZ, R15, RZ, 0x33, !PT ;  /* 0x0000000fff1d7212 */ /* 0x000fce00078e33ff */
[----:B------:R-:W0:Y:S01]  /*52f0*/  LDC R35, c[0x0][0x610] ;  /* 0x00018400ff237b82 */ /* 0x000e220000000800 */
        /* <DEDUP_REMOVED lines=11> */
.L_x_104:
[----:B-1----:R-:W-:Y:S01]  /*53b0*/  SHF.R.U64 R4, R4, R31, R5 ;  /* 0x0000001f04047219 */ /* 0x002fe20000001205 */
[----:B0-----:R-:W-:Y:S01]  /*53c0*/  VIADD R17, R26, 0xffffffff ;  /* 0xffffffff1a117836 */ /* 0x001fe20000000000 */
[----:B------:R-:W-:Y:S01]  /*53d0*/  LOP3.LUT R15, R6, R29, RZ, 0xc0, !PT ;  /* 0x0000001d060f7212 */ /* 0x000fe200078ec0ff */
[----:B------:R-:W-:Y:S02]  /*53e0*/  IMAD.MOV R23, RZ, RZ, -R23 ;  /* 0x000000ffff177224 */ /* 0x000fe400078e0a17 */
[----:B------:R-:W-:Y:S02]  /*53f0*/  IMAD.MOV R5, RZ, RZ, -R4 ;  /* 0x000000ffff057224 */ /* 0x000fe400078e0a04 */
[----:B------:R-:W-:Y:S01]  /*5400*/  IMAD R6, R30, R4, R15 ;  /* 0x000000041e067224 */ /* 0x000fe200078e020f */
[----:B------:R-:W-:Y:S01]  /*5410*/  LOP3.LUT R15, R20, R17, RZ, 0xc0, !PT ;  /* 0x00000011140f7212 */ /* 0x000fe200078ec0ff */
[----:B---3--:R-:W-:Y:S02]  /*5420*/  @P4 IMAD R27, R25, R23, R28 ;  /* 0x00000017191b4224 */ /* 0x008fe400078e021c */
[----:B--2---:R-:W-:-:S02]  /*5430*/  IMAD R4, R5, R34, R24 ;  /* 0x0000002205047224 */ /* 0x004fc400078e0218 */
[----:B------:R-:W-:Y:S02]  /*5440*/  IMAD R6, R6, R35, R27 ;  /* 0x0000002306067224 */ /* 0x000fe400078e021b */
[----:B------:R-:W-:Y:S02]  /*5450*/  IMAD R5, R4, R26, R15 ;  /* 0x0000001a04057224 */ /* 0x000fe400078e020f */
[----:B------:R-:W-:-:S03]  /*5460*/  IMAD.MOV.U32 R14, RZ, RZ, 0x1 ;  /* 0x00000001ff0e7424 */ /* 0x000fc600078e00ff */
[----:B------:R-:W-:Y:S02]  /*5470*/  SEL R4, R5, R6, !P4 ;  /* 0x0000000605047207 */ /* 0x000fe40006000000 */
[----:B------:R-:W-:Y:S01]  /*5480*/  SEL R6, R6, R5, !P4 ;  /* 0x0000000506067207 */ /* 0x000fe20006000000 */
[----:B------:R-:W-:-:S07]  /*5490*/  IMAD.MOV.U32 R5, RZ, RZ, R22 ;  /* 0x000000ffff057224 */ /* 0x000fce00078e0016 */
.L_x_102:
[----:B------:R-:W-:Y:S02]  /*54a0*/  LOP3.LUT P0, RZ, R14, 0xff, RZ, 0xc0, !PT ;  /* 0x000000ff0eff7812 */ /* 0x000fe4000780c0ff */
[----:B------:R-:W-:-:S11]  /*54b0*/  LOP3.LUT R87, R87, 0x1, RZ, 0x3c, !PT ;  /* 0x0000000157577812 */ /* 0x000fd600078e3cff */
[----:B------:R-:W-:Y:S05]  /*54c0*/  @P0 BRA `(.L_x_105) ;  /* 0xffffffbc00ec0947 */ /* 0x000fea000383ffff */
[----:B------:R-:W-:Y:S05]  /*54d0*/  EXIT ;  /* 0x000000000000794d */ /* 0x000fea0003800000 */
.L_x_13:
[----:B------:R-:W-:-:S08]  /*54e0*/  ISETP.NE.AND P0, PT, R20, RZ, PT ;  /* 0x000000ff1400720c */ /* 0x000fd00003f05270 */
[----:B-----5:R-:W0:-:S00]  /*54f0*/  USETMAXREG.DEALLOC.CTAPOOL 0x28 ;  /* 0x00000028000079c8 */ /* 0x020e0000080e0500 */
[----:B------:R-:W-:Y:S05]  /*5500*/  @P0 EXIT ;  /* 0x000000000000094d */ /* 0x000fea0003800000 */
[----:B0-----:R-:W-:Y:S01]  /*5510*/  LOP3.LUT P0, RZ, R16, 0xff, RZ, 0xc0, !PT ;  /* 0x000000ff10ff7812 */ /* 0x001fe2000780c0ff */
[----:B------:R-:W-:Y:S02]  /*5520*/  IMAD.MOV.U32 R12, RZ, RZ, 0x1 ;  /* 0x00000001ff0c7424 */ /* 0x000fe400078e00ff */
[----:B------:R-:W-:-:S10]  /*5530*/  IMAD.MOV.U32 R15, RZ, RZ, RZ ;  /* 0x000000ffff0f7224 */ /* 0x000fd400078e00ff */
[----:B------:R-:W-:Y:S05]  /*5540*/  @!P0 BRA `(.L_x_106) ;  /* 0x0000000c00008947 */ /* 0x000fea0003800000 */
[----:B------:R-:W-:Y:S01]  /*5550*/  LOP3.LUT P0, RZ, R11, 0x1f, RZ, 0xc0, !PT ;  /* 0x0000001f0bff7812 */ /* 0x000fe2000780c0ff */
[----:B------:R-:W-:Y:S01]  /*5560*/  ULDC UR5, c[0x0][0x658] ;  /* 0x0001960000057ab9 */ /* 0x000fe20000000800 */
[----:B------:R-:W-:Y:S01]  /*5570*/  UMOV UR6, 0xffffffff ;  /* 0xffffffff00067882 */ /* 0x000fe20000000000 */
[----:B------:R-:W-:Y:S01]  /*5580*/  BSSY B0, `(.L_x_106) ;  /* 0x00000bc000007945 */ /* 0x000fe20003800000 */
[----:B------:R-:W-:Y:S01]  /*5590*/  USHF.L.U32 UR6, UR6, UR5, URZ ;  /* 0x0000000506067299 */ /* 0x000fe2000800063f */
[C---:B------:R-:W-:Y:S01]  /*55a0*/  ISETP.NE.AND P2, PT, R10.reuse, RZ, PT ;  /* 0x000000ff0a00720c */ /* 0x040fe20003f45270 */
[----:B------:R-:W-:Y:S01]  /*55b0*/  IMAD.MOV.U32 R14, RZ, RZ, 0x1 ;  /* 0x00000001ff0e7424 */ /* 0x000fe200078e00ff */
[----:B------:R-:W-:Y:S01]  /*55c0*/  ISETP.NE.OR P0, PT, R10, RZ, !P0 ;  /* 0x000000ff0a00720c */ /* 0x000fe20004705670 */
[----:B------:R-:W-:Y:S01]  /*55d0*/  IMAD.MOV.U32 R12, RZ, RZ, 0x1 ;  /* 0x00000001ff0c7424 */ /* 0x000fe200078e00ff */
[----:B------:R-:W-:Y:S01]  /*55e0*/  LOP3.LUT R13, R7, 0x2, RZ, 0xfc, !PT ;  /* 0x00000002070d7812 */ /* 0x000fe200078efcff */
[----:B------:R-:W-:Y:S01]  /*55f0*/  IMAD.MOV.U32 R15, RZ, RZ, RZ ;  /* 0x000000ffff0f7224 */ /* 0x000fe200078e00ff */
[----:B------:R-:W-:Y:S01]  /*5600*/  ULDC UR4, c[0x0][0x600] ;  /* 0x0001800000047ab9 */ /* 0x000fe20000000800 */
[----:B------:R-:W-:Y:S01]  /*5610*/  UMOV UR7, 0x1 ;  /* 0x0000000100077882 */ /* 0x000fe20000000000 */
[----:B------:R-:W-:-:S02]  /*5620*/  UIADD3 UR22, UR13, 0x1, URZ ;  /* 0x000000010d167890 */ /* 0x000fc4000fffe03f */
[----:B------:R-:W-:Y:S02]  /*5630*/  UIADD3 UR16, UR4, -0x1, URZ ;  /* 0xffffffff04107890 */ /* 0x000fe4000fffe03f */
[----:B------:R-:W-:Y:S02]  /*5640*/  USHF.L.U32 UR18, UR7, UR5, URZ ;  /* 0x0000000507127299 */ /* 0x000fe4000800063f */
[----:B------:R-:W-:Y:S01]  /*5650*/  ULOP3.LUT UR17, URZ, UR6, URZ, 0x33, !UPT ;  /* 0x000000063f117292 */ /* 0x000fe2000f8e333f */
[----:B------:R-:W-:-:S11]  /*5660*/  ULDC.64 UR20, c[0x0][0x198] ;  /* 0x0000660000147ab9 */ /* 0x000fd60000000a00 */
.L_x_118:
[----:B------:R-:W-:-:S03]  /*5670*/  UMOV UR4, 0xffffffff ;  /* 0xffffffff00047882 */ /* 0x000fc60000000000 */
[----:B------:R-:W-:Y:S05]  /*5680*/  BRA.DIV UR4, `(.L_x_107) ;  /* 0x0000000e04f47947 */ /* 0x000fea000b800000 */
[----:B------:R-:W-:-:S13]  /*5690*/  ELECT P1, URZ, PT ;  /* 0x00000000003f782f */ /* 0x000fda0003820000 */
.L_x_132:
[----:B------:R-:W0:Y:S01]  /*56a0*/  LDC R10, c[0x0][0x28c] ;  /* 0x0000a300ff0a7b82 */ /* 0x000e220000000800 */
[----:B------:R-:W-:Y:S01]  /*56b0*/  BSSY B1, `(.L_x_108) ;  /* 0x0000035000017945 */ /* 0x000fe20003800000 */
[----:B0-----:R-:W-:-:S13]  /*56c0*/  ISETP.LT.OR P1, PT, R10, 0x1, !P1 ;  /* 0x000000010a00780c */ /* 0x001fda0004f21670 */
[----:B------:R-:W-:Y:S05]  /*56d0*/  @P1 BRA `(.L_x_109) ;  /* 0x0000000000c81947 */ /* 0x000fea0003800000 */
[----:B------:R-:W-:Y:S02]  /*56e0*/  IMAD.SHL.U32 R16, R4, 0x40, RZ ;  /* 0x0000004004107824 */ /* 0x000fe400078e00ff */
[----:B------:R-:W-:Y:S02]  /*56f0*/  IMAD.SHL.U32 R17, R6, 0x40, RZ ;  /* 0x0000004006117824 */ /* 0x000fe400078e00ff */
[----:B------:R-:W-:Y:S02]  /*5700*/  IMAD.MOV.U32 R18, RZ, RZ, RZ ;  /* 0x000000ffff127224 */ /* 0x000fe400078e00ff */
[----:B------:R-:W-:Y:S02]  /*5710*/  IMAD.U32 R20, RZ, RZ, UR22 ;  /* 0x00000016ff147e24 */ /* 0x000fe4000f8e00ff */
[----:B------:R-:W-:Y:S02]  /*5720*/  IMAD.MOV.U32 R4, RZ, RZ, R12 ;  /* 0x000000ffff047224 */ /* 0x000fe400078e000c */
[----:B------:R-:W-:-:S07]  /*5730*/  IMAD.MOV.U32 R6, RZ, RZ, R15 ;  /* 0x000000ffff067224 */ /* 0x000fce00078e000f */
.L_x_113:
[----:B------:R-:W0:Y:S01]  /*5740*/  S2R R11, SR_CgaCtaId ;  /* 0x00000000000b7919 */ /* 0x000e220000008800 */
[----:B------:R-:W-:-:S04]  /*5750*/  MOV R10, 0x400 ;  /* 0x00000400000a7802 */ /* 0x000fc80000000f00 */
[----:B0-----:R-:W-:Y:S02]  /*5760*/  LEA R21, R11, R10, 0x18 ;  /* 0x0000000a0b157211 */ /* 0x001fe400078ec0ff */
[----:B------:R-:W-:Y:S01]  /*5770*/  SHF.L.U32 R10, R4, 0x1f, RZ ;  /* 0x0000001f040a7819 */ /* 0x000fe200000006ff */
[----:B------:R-:W0:Y:S02]  /*5780*/  @!P2 LDC R11, c[0x0][0x500] ;  /* 0x00014000ff0bab82 */ /* 0x000e240000000800 */
[----:B------:R-:W-:-:S04]  /*5790*/  IMAD R19, R6, 0x8, R21 ;  /* 0x0000000806137824 */ /* 0x000fc800078e0215 */
[----:B------:R-:W1:Y:S02]  /*57a0*/  SYNCS.PHASECHK.TRANS64.TRYWAIT P1, [R19+URZ+0x28], R10 ;  /* 0x0000280a130075a7 */ /* 0x000e64000802017f */
[----:B-1----:R-:W-:Y:S05]  /*57b0*/  @!P1 BRA `(.L_x_110) ;  /* 0x0000000c00c89947 */ /* 0x002fea0003800000 */
.L_x_133:
[----:B-1----:R-:W-:Y:S01]  /*57c0*/  PRMT R10, R13, 0x9910, RZ ;  /* 0x000099100d0a7816 */ /* 0x002fe200000000ff */
[----:B0-----:R0:W-:Y:S03]  /*57d0*/  @!P2 SYNCS.ARRIVE.TRANS64 RZ, [R19+URZ], R11 ;  /* 0x0000000b13ffa9a7 */ /* 0x0011e6000800003f */
[----:B------:R-:W-:-:S13]  /*57e0*/  ISETP.NE.AND P1, PT, R10, 0x2, PT ;  /* 0x000000020a00780c */ /* 0x000fda0003f25270 */
[----:B0-----:R-:W-:Y:S05]  /*57f0*/  @P1 BRA `(.L_x_111) ;  /* 0x0000000000041947 */ /* 0x001fea0003800000 */
[----:B------:R-:W-:Y:S01]  /*5800*/  BPT.TRAP 0x1 ;  /* 0x000000040000795c */ /* 0x000fe20000300000 */
.L_x_111:
[----:B------:R-:W-:Y:S05]  /*5810*/  @P0 BRA `(.L_x_112) ;  /* 0x0000000000040947 */ /* 0x000fea0003800000 */
[----:B------:R-:W-:Y:S01]  /*5820*/  BPT.TRAP 0x1 ;  /* 0x000000040000795c */ /* 0x000fe20000300000 */
.L_x_112:
[----:B------:R-:W-:Y:S01]  /*5830*/  IMAD R21, R6, 0x1000, R21 ;  /* 0x0000100006157824 */ /* 0x000fe200078e0215 */
[----:B------:R-:W-:Y:S01]  /*5840*/  R2UR UR9, R19 ;  /* 0x00000000130972ca */ /* 0x000fe200000e0000 */
[----:B------:R-:W-:Y:S01]  /*5850*/  VIADD R20, R20, 0xffffffff ;  /* 0xffffffff14147836 */ /* 0x000fe20000000000 */
[----:B------:R-:W-:Y:S01]  /*5860*/  UIADD3 UR4, UP0, UR20, 0xf0, URZ ;  /* 0x000000f014047890 */ /* 0x000fe2000ff1e03f */
[----:B------:R-:W-:Y:S01]  /*5870*/  R2UR UR11, R17 ;  /* 0x00000000110b72ca */ /* 0x000fe200000e0000 */
[----:B------:R-:W-:Y:S01]  /*5880*/  UIADD3 UR24, UP1, UR20, 0x1f0, URZ ;  /* 0x000001f014187890 */ /* 0x000fe2000ff3e03f */
[----:B------:R-:W-:Y:S01]  /*5890*/  R2UR UR8, R21 ;  /* 0x00000000150872ca */ /* 0x000fe200000e0000 */
[----:B------:R-:W-:Y:S01]  /*58a0*/  UIADD3.X UR5, URZ, UR21, URZ, UP0, !UPT ;  /* 0x000000153f057290 */ /* 0x000fe200087fe43f */
[----:B------:R-:W-:Y:S01]  /*58b0*/  R2UR UR10, R18 ;  /* 0x00000000120a72ca */ /* 0x000fe200000e0000 */
[----:B------:R-:W-:Y:S01]  /*58c0*/  VIADD R6, R6, 0x1 ;  /* 0x0000000106067836 */ /* 0x000fe20000000000 */
[----:B------:R-:W-:Y:S01]  /*58d0*/  R2UR UR12, R5 ;  /* 0x00000000050c72ca */ /* 0x000fe200000e0000 */
[----:B------:R-:W-:Y:S01]  /*58e0*/  UIADD3.X UR25, URZ, UR21, URZ, UP1, !UPT ;  /* 0x000000153f197290 */ /* 0x000fe20008ffe43f */
[----:B------:R-:W-:Y:S01]  /*58f0*/  R2UR UR19, R16 ;  /* 0x00000000101372ca */ /* 0x000fe200000e0000 */
[----:B------:R-:W-:Y:S01]  /*5900*/  UMOV UR6, 0x0 ;  /* 0x0000000000067882 */ /* 0x000fe20000000000 */
[----:B------:R-:W-:Y:S01]  /*5910*/  ISETP.GT.AND P3, PT, R20, 0x1, PT ;  /* 0x000000011400780c */ /* 0x000fe20003f64270 */
[----:B------:R-:W-:Y:S01]  /*5920*/  UMOV UR7, 0x10000000 ;  /* 0x1000000000077882 */ /* 0x000fe20000000000 */
[----:B------:R-:W-:Y:S01]  /*5930*/  ISETP.NE.AND P1, PT, R6, 0x5, PT ;  /* 0x000000050600780c */ /* 0x000fe20003f25270 */
[----:B------:R-:W-:-:S02]  /*5940*/  VIADD R18, R18, 0x40 ;  /* 0x0000004012127836 */ /* 0x000fc40000000000 */
[----:B------:R-:W-:Y:S01]  /*5950*/  UIADD3 UR14, UR8, 0x180, URZ ;  /* 0x00000180080e7890 */ /* 0x000fe2000fffe03f */
[----:B------:R-:W-:Y:S01]  /*5960*/  SEL R11, RZ, 0x1, P1 ;  /* 0x00000001ff0b7807 */ /* 0x000fe20000800000 */
[----:B------:R-:W-:Y:S01]  /*5970*/  UIADD3 UR15, UR8, 0x5180, URZ ;  /* 0x00005180080f7890 */ /* 0x000fe2000fffe03f */
[----:B------:R-:W-:Y:S02]  /*5980*/  SEL R6, R6, RZ, P1 ;  /* 0x000000ff06067207 */ /* 0x000fe40000800000 */
[----:B------:R-:W-:Y:S02]  /*5990*/  LOP3.LUT R4, R4, R11, RZ, 0x3c, !PT ;  /* 0x0000000b04047212 */ /* 0x000fe400078e3cff */
[----:B------:R-:W-:Y:S02]  /*59a0*/  UMOV UR8, UR14 ;  /* 0x0000000e00087c82 */ /* 0x000fe40008000000 */
[----:B------:R0:W-:Y:S02]  /*59b0*/  UTMALDG.3D [UR8], [UR4], desc[UR6] ;  /* 0x00000608040075b4 */ /* 0x0001e40008011000 */
[----:B0-----:R-:W-:Y:S01]  /*59c0*/  UMOV UR8, UR15 ;  /* 0x0000000f00087c82 */ /* 0x001fe20008000000 */
[----:B------:R-:W-:-:S02]  /*59d0*/  UMOV UR11, UR19 ;  /* 0x00000013000b7c82 */ /* 0x000fc40008000000 */
[----:B------:R0:W-:Y:S02]  /*59e0*/  UTMALDG.3D [UR8], [UR24], desc[UR6] ;  /* 0x00000608180075b4 */ /* 0x0001e40008011000 */
[----:B0-----:R-:W-:Y:S05]  /*59f0*/  @P3 BRA `(.L_x_113) ;  /* 0xfffffffc00503947 */ /* 0x001fea000383ffff */
.L_x_109:
[----:B------:R-:W-:Y:S05]  /*5a00*/  BSYNC B1 ;  /* 0x0000000000017941 */ /* 0x000fea0003800000 */
.L_x_108:
[----:B------:R-:W-:Y:S01]  /*5a10*/  LOP3.LUT P5, RZ, R14, 0xff, RZ, 0xc0, !PT ;  /* 0x000000ff0eff7812 */ /* 0x000fe200078ac0ff */
[----:B------:R-:W-:Y:S01]  /*5a20*/  VIADD R6, R15, UR13 ;  /* 0x0000000d0f067c36 */ /* 0x000fe20008000000 */
[----:B------:R-:W-:Y:S01]  /*5a30*/  ULDC.64 UR4, c[0x0][0x650] ;  /* 0x0001940000047ab9 */ /* 0x000fe20000000a00 */
[----:B------:R-:W-:Y:S01]  /*5a40*/  IMAD.U32 R11, RZ, RZ, UR13 ;  /* 0x0000000dff0b7e24 */ /* 0x000fe2000f8e00ff */
[----:B------:R-:W-:Y:S01]  /*5a50*/  UISETP.GE.U32.AND UP0, UPT, UR13, 0x5, UPT ;  /* 0x000000050d00788c */ /* 0x000fe2000bf06070 */
[----:B------:R-:W-:Y:S01]  /*5a60*/  BSSY B1, `(.L_x_114) ;  /* 0x000006b000017945 */ /* 0x000fe20003800000 */
[----:B------:R-:W-:Y:S02]  /*5a70*/  ISETP.GT.U32.AND P1, PT, R6, 0x4, PT ;  /* 0x000000040600780c */ /* 0x000fe40003f24070 */
[----:B------:R-:W-:Y:S02]  /*5a80*/  PRMT R14, RZ, 0x7610, R14 ;  /* 0x00007610ff0e7816 */ /* 0x000fe4000000000e */
[----:B------:R-:W-:-:S02]  /*5a90*/  ISETP.LT.U32.AND P1, PT, R11, 0x5, P1 ;  /* 0x000000050b00780c */ /* 0x000fc40000f21070 */
[----:B------:R-:W-:Y:S01]  /*5aa0*/  PLOP3.LUT P3, PT, PT, PT, UP0, 0x80, 0x0 ;  /* 0x000000000000781c */ /* 0x000fe20003f6f008 */
[----:B------:R-:W0:Y:S01]  /*5ab0*/  @P5 S2R R5, SR_CgaCtaId ;  /* 0x0000000000055919 */ /* 0x000e220000008800 */
[----:B------:R-:W-:-:S04]  /*5ac0*/  @P5 MOV R4, 0x400 ;  /* 0x0000040000045802 */ /* 0x000fc80000000f00 */
[----:B0-----:R-:W-:Y:S01]  /*5ad0*/  @P5 LEA R10, R5, R4, 0x18 ;  /* 0x00000004050a5211 */ /* 0x001fe200078ec0ff */
[----:B------:R-:W-:-:S03]  /*5ae0*/  IMAD.WIDE.U32 R4, R6, -0x33333333, RZ ;  /* 0xcccccccd06047825 */ /* 0x000fc600078e00ff */
[----:B------:R0:W-:Y:S01]  /*5af0*/  @P5 SYNCS.ARRIVE.TRANS64.A1T0 RZ, [R10+URZ+0x88], RZ ;  /* 0x000088ff0aff59a7 */ /* 0x0001e2000810003f */
[----:B------:R-:W-:Y:S01]  /*5b00*/  IADD3 R2, P5, R2, R8, RZ ;  /* 0x0000000802027210 */ /* 0x000fe20007fbe0ff */
[----:B------:R-:W-:Y:S01]  /*5b10*/  IMAD.MOV.U32 R4, RZ, RZ, -0x1 ;  /* 0xffffffffff047424 */ /* 0x000fe200078e00ff */
[----:B------:R-:W-:Y:S02]  /*5b20*/  SHF.R.U32.HI R11, RZ, 0x2, R5 ;  /* 0x00000002ff0b7819 */ /* 0x000fe40000011605 */
[----:B------:R-:W-:Y:S01]  /*5b30*/  SEL R5, RZ, 0x1, !P1 ;  /* 0x00000001ff057807 */ /* 0x000fe20004800000 */
[----:B------:R-:W-:Y:S01]  /*5b40*/  IMAD.X R3, R3, 0x1, R0, P5 ;  /* 0x0000000103037824 */ /* 0x000fe200028e0600 */
[----:B------:R-:W-:Y:S01]  /*5b50*/  ISETP.GE.U32.AND P1, PT, R2, UR4, PT ;  /* 0x0000000402007c0c */ /* 0x000fe2000bf26070 */
[----:B------:R-:W-:Y:S01]  /*5b60*/  IMAD R15, R11, -0x5, R6 ;  /* 0xfffffffb0b0f7824 */ /* 0x000fe200078e0206 */
[----:B------:R-:W-:Y:S01]  /*5b70*/  LOP3.LUT R12, R12, R5, RZ, 0x3c, !PT ;  /* 0x000000050c0c7212 */ /* 0x000fe200078e3cff */
[----:B------:R-:W-:Y:S01]  /*5b80*/  IMAD.MOV.U32 R6, RZ, RZ, -0x1 ;  /* 0xffffffffff067424 */ /* 0x000fe200078e00ff */
[----:B------:R-:W-:Y:S01]  /*5b90*/  ISETP.GE.U32.AND.EX P1, PT, R3, UR5, PT, P1 ;  /* 0x0000000503007c0c */ /* 0x000fe2000bf26110 */
[----:B------:R-:W-:Y:S01]  /*5ba0*/  IMAD.MOV.U32 R5, RZ, RZ, -0x1 ;  /* 0xffffffffff057424 */ /* 0x000fe200078e00ff */
[----:B------:R-:W-:-:S02]  /*5bb0*/  @P3 LOP3.LUT R12, R12, 0x1, R11, 0x78, !PT ;  /* 0x000000010c0c3812 */ /* 0x000fc400078e780b */
[----:B0-----:R-:W-:-:S09]  /*5bc0*/  PRMT R10, RZ, 0x7610, R10 ;  /* 0x00007610ff0a7816 */ /* 0x001fd2000000000a */
[----:B------:R-:W-:Y:S05]  /*5bd0*/  @P1 BRA `(.L_x_115) ;  /* 0x00000004004c1947 */ /* 0x000fea0003800000 */
[----:B------:R-:W0:Y:S01]  /*5be0*/  S2R R17, SR_CTAID.X ;  /* 0x0000000000117919 */ /* 0x000e220000002500 */
[----:B------:R-:W-:Y:S01]  /*5bf0*/  ULDC.64 UR4, c[0x0][0x628] ;  /* 0x00018a0000047ab9 */ /* 0x000fe20000000a00 */
[----:B------:R-:W1:Y:S01]  /*5c00*/  LDC R18, c[0x0][0x144] ;  /* 0x00005100ff127b82 */ /* 0x000e620000000800 */
[----:B------:R-:W-:Y:S01]  /*5c10*/  ISETP.NE.U32.AND P1, PT, RZ, UR4, PT ;  /* 0x00000004ff007c0c */ /* 0x000fe2000bf25070 */
[----:B------:R-:W2:Y:S01]  /*5c20*/  S2R R6, SR_CTAID.Y ;  /* 0x0000000000067919 */ /* 0x000ea20000002600 */
[----:B------:R-:W-:Y:S01]  /*5c30*/  ULDC UR6, c[0x0][0x150] ;  /* 0x0000540000067ab9 */ /* 0x000fe20000000800 */
[----:B------:R-:W-:Y:S01]  /*5c40*/  ULDC UR7, c[0x0][0x630] ;  /* 0x00018c0000077ab9 */ /* 0x000fe20000000800 */
[----:B------:R-:W-:Y:S01]  /*5c50*/  ISETP.NE.AND.EX P1, PT, RZ, UR5, PT, P1 ;  /* 0x00000005ff007c0c */ /* 0x000fe2000bf25310 */
[----:B------:R-:W-:Y:S01]  /*5c60*/  IMAD.MOV.U32 R4, RZ, RZ, R2 ;  /* 0x000000ffff047224 */ /* 0x000fe200078e0002 */
[----:B0-----:R-:W-:-:S05]  /*5c70*/  I2FP.F32.U32 R5, R17 ;  /* 0x0000001100057245 */ /* 0x001fca0000201000 */
[----:B------:R-:W-:Y:S01]  /*5c80*/  FMUL R20, R5, UR6 ;  /* 0x0000000605147c20 */ /* 0x000fe20008400000 */
[----:B------:R-:W-:-:S05]  /*5c90*/  IMAD.MOV.U32 R5, RZ, RZ, R3 ;  /* 0x000000ffff057224 */ /* 0x000fca00078e0003 */
[----:B--2---:R-:W-:Y:S05]  /*5ca0*/  @!P1 BRA `(.L_x_116) ;  /* 0x0000000000289947 */ /* 0x004fea0003800000 */
[----:B------:R-:W-:Y:S02]  /*5cb0*/  ULDC UR6, c[0x0][0x634] ;  /* 0x00018d0000067ab9 */ /* 0x000fe40000000800 */
[----:B------:R-:W-:-:S05]  /*5cc0*/  IADD3 R5, P1, R2, UR6, RZ ;  /* 0x0000000602057c10 */ /* 0x000fca000ff3e0ff */
[----:B------:R-:W-:-:S04]  /*5cd0*/  IMAD.X R19, RZ, RZ, R3, P1 ;  /* 0x000000ffff137224 */ /* 0x000fc800008e0603 */
[----:B------:R-:W-:-:S04]  /*5ce0*/  IMAD.WIDE.U32 R10, R19, UR4, RZ ;  /* 0x00000004130a7c25 */ /* 0x000fc8000f8e00ff */
[----:B------:R-:W-:-:S04]  /*5cf0*/  IMAD.WIDE.U32 R10, P1, R5, UR5, R10 ;  /* 0x00000005050a7c25 */ /* 0x000fc8000f82000a */
[----:B------:R-:W-:-:S04]  /*5d00*/  IMAD.WIDE.U32 R4, R5, UR4, RZ ;  /* 0x0000000405047c25 */ /* 0x000fc8000f8e00ff */
[----:B------:R-:W-:Y:S01]  /*5d10*/  IMAD.MOV.U32 R4, RZ, RZ, R11 ;  /* 0x000000ffff047224 */ /* 0x000fe200078e000b */
[----:B------:R-:W-:Y:S01]  /*5d20*/  IADD3 RZ, P3, R5, R10, RZ ;  /* 0x0000000a05ff7210 */ /* 0x000fe20007f7e0ff */
[----:B------:R-:W-:-:S04]  /*5d30*/  IMAD.X R5, RZ, RZ, RZ, P1 ;  /* 0x000000ffff057224 */ /* 0x000fc800008e06ff */
[----:B------:R-:W-:-:S08]  /*5d40*/  IMAD.WIDE.U32.X R4, R19, UR5, R4, P3 ;  /* 0x0000000513047c25 */ /* 0x000fd000098e0404 */
.L_x_116:
[--C-:B------:R-:W-:Y:S01]  /*5d50*/  SHF.R.U64 R16, R4, UR7, R5.reuse ;  /* 0x0000000704107c19 */ /* 0x100fe20008001205 */
[----:B------:R-:W0:Y:S01]  /*5d60*/  F2I.U32.TRUNC.NTZ R20, R20 ;  /* 0x0000001400147305 */ /* 0x000e22000020f000 */
[----:B------:R-:W-:Y:S01]  /*5d70*/  SHF.R.U32.HI R4, RZ, UR7, R5 ;  /* 0x00000007ff047c19 */ /* 0x000fe20008011605 */
[----:B------:R-:W-:Y:S01]  /*5d80*/  ULDC.64 UR4, c[0x0][0x620] ;  /* 0x0001880000047ab9 */ /* 0x000fe20000000a00 */
[----:B------:R-:W-:Y:S01]  /*5d90*/  IADD3 R11, P1, RZ, -R16, RZ ;  /* 0x80000010ff0b7210 */ /* 0x000fe20007f3e0ff */
[----:B------:R-:W-:Y:S01]  /*5da0*/  ULDC.64 UR6, c[0x0][0x640] ;  /* 0x0001900000067ab9 */ /* 0x000fe20000000a00 */
[----:B------:R-:W2:Y:S03]  /*5db0*/  LDC R21, c[0x0][0x148] ;  /* 0x00005200ff157b82 */ /* 0x000ea60000000800 */
[----:B------:R-:W-:Y:S01]  /*5dc0*/  IMAD.X R4, RZ, RZ, ~R4, P1 ;  /* 0x000000ffff047224 */ /* 0x000fe200008e0e04 */
[----:B------:R-:W-:-:S03]  /*5dd0*/  ISETP.NE.U32.AND P1, PT, RZ, UR6, PT ;  /* 0x00000006ff007c0c */ /* 0x000fc6000bf25070 */
[----:B------:R-:W-:Y:S01]  /*5de0*/  IMAD R10, R4, UR4, RZ ;  /* 0x00000004040a7c24 */ /* 0x000fe2000f8e02ff */
[----:B------:R-:W-:Y:S01]  /*5df0*/  ISETP.NE.AND.EX P1, PT, RZ, UR7, PT, P1 ;  /* 0x00000007ff007c0c */ /* 0x000fe2000bf25310 */
[----:B------:R-:W-:Y:S01]  /*5e00*/  IMAD.WIDE.U32 R4, R11, UR4, R2 ;  /* 0x000000040b047c25 */ /* 0x000fe2000f8e0002 */
[----:B------:R-:W-:-:S03]  /*5e10*/  ULDC UR4, c[0x0][0x618] ;  /* 0x0001860000047ab9 */ /* 0x000fc60000000800 */
[----:B------:R-:W-:Y:S01]  /*5e20*/  IMAD R11, R11, UR5, R10 ;  /* 0x000000050b0b7c24 */ /* 0x000fe2000f8e020a */
[----:B------:R-:W-:Y:S01]  /*5e30*/  ULDC UR5, c[0x0][0x154] ;  /* 0x0000550000057ab9 */ /* 0x000fe20000000800 */
[----:B0-----:R-:W-:Y:S02]  /*5e40*/  IMAD.MOV R10, RZ, RZ, -R20 ;  /* 0x000000ffff0a7224 */ /* 0x001fe400078e0a14 */
[----:B------:R-:W-:Y:S02]  /*5e50*/  IMAD.IADD R5, R5, 0x1, R11 ;  /* 0x0000000105057824 */ /* 0x000fe400078e020b */
[----:B-1----:R-:W-:Y:S01]  /*5e60*/  IMAD R17, R18, R10, R17 ;  /* 0x0000000a12117224 */ /* 0x002fe200078e0211 */
[----:B------:R-:W-:Y:S02]  /*5e70*/  I2FP.F32.U32 R10, R6 ;  /* 0x00000006000a7245 */ /* 0x000fe40000201000 */
[--C-:B------:R-:W-:Y:S02]  /*5e80*/  SHF.R.U64 R18, R4, UR4, R5.reuse ;  /* 0x0000000404127c19 */ /* 0x100fe40008001205 */
[----:B------:R-:W-:Y:S01]  /*5e90*/  SHF.R.U32.HI R5, RZ, UR4, R5 ;  /* 0x00000004ff057c19 */ /* 0x000fe20008011605 */
[----:B------:R-:W-:Y:S01]  /*5ea0*/  FMUL R10, R10, UR5 ;  /* 0x000000050a0a7c20 */ /* 0x000fe20008400000 */
[----:B------:R-:W-:-:S02]  /*5eb0*/  ULDC UR4, c[0x0][0x608] ;  /* 0x0001820000047ab9 */ /* 0x000fc40000000800 */
[--C-:B------:R-:W-:Y:S01]  /*5ec0*/  SHF.R.U64 R20, R18, UR4, R5.reuse ;  /* 0x0000000412147c19 */ /* 0x100fe20008001205 */
[----:B------:R0:W1:Y:S01]  /*5ed0*/  F2I.U32.TRUNC.NTZ R22, R10 ;  /* 0x0000000a00167305 */ /* 0x000062000020f000 */
[----:B------:R-:W-:Y:S01]  /*5ee0*/  SHF.R.U32.HI R5, RZ, UR4, R5 ;  /* 0x00000004ff057c19 */ /* 0x000fe20008011605 */
[----:B------:R-:W-:-:S03]  /*5ef0*/  ULDC UR4, c[0x0][0x658] ;  /* 0x0001960000047ab9 */ /* 0x000fc60000000800 */
[--C-:B------:R-:W-:Y:S02]  /*5f00*/  SHF.R.U64 R19, R20, UR4, R5.reuse ;  /* 0x0000000414137c19 */ /* 0x100fe40008001205 */
[----:B------:R-:W-:-:S03]  /*5f10*/  SHF.R.U32.HI R23, RZ, UR4, R5 ;  /* 0x00000004ff177c19 */ /* 0x000fc60008011605 */
[----:B------:R-:W-:Y:S02]  /*5f20*/  IMAD.MOV.U32 R4, RZ, RZ, R19 ;  /* 0x000000ffff047224 */ /* 0x000fe400078e0013 */
[----:B------:R-:W-:Y:S01]  /*5f30*/  IMAD.MOV.U32 R5, RZ, RZ, R23 ;  /* 0x000000ffff057224 */ /* 0x000fe200078e0017 */
[----:B0-----:R-:W-:Y:S06]  /*5f40*/  @!P1 BRA `(.L_x_117) ;  /* 0x0000000000289947 */ /* 0x001fec0003800000 */
        /* <DEDUP_REMOVED lines=10> */
.L_x_117:
[----:B------:R-:W-:Y:S01]  /*5ff0*/  ULDC UR4, c[0x0][0x648] ;  /* 0x0001920000047ab9 */ /* 0x000fe20000000800 */
[----:B-1----:R-:W-:Y:S01]  /*6000*/  IMAD.MOV R22, RZ, RZ, -R22 ;  /* 0x000000ffff167224 */ /* 0x002fe200078e0a16 */
[----:B------:R-:W-:Y:S01]  /*6010*/  SHF.R.U64 R5, R4, UR4, R5 ;  /* 0x0000000404057c19 */ /* 0x000fe20008001205 */
[----:B------:R-:W-:Y:S01]  /*6020*/  ULDC UR4, c[0x0][0x638] ;  /* 0x00018e0000047ab9 */ /* 0x000fe20000000800 */
[----:B------:R-:W-:Y:S01]  /*6030*/  LOP3.LUT R4, R20, UR17, RZ, 0xc0, !PT ;  /* 0x0000001114047c12 */ /* 0x000fe2000f8ec0ff */
[----:B--2---:R-:W-:Y:S01]  /*6040*/  @P4 IMAD R17, R21, R22, R6 ;  /* 0x0000001615114224 */ /* 0x004fe200078e0206 */
[----:B------:R-:W-:Y:S01]  /*6050*/  LOP3.LUT R18, R18, UR16, RZ, 0xc0, !PT ;  /* 0x0000001012127c12 */ /* 0x000fe2000f8ec0ff */
[----:B------:R-:W-:Y:S01]  /*6060*/  IMAD.MOV R6, RZ, RZ, -R5 ;  /* 0x000000ffff067224 */ /* 0x000fe200078e0a05 */
[----:B------:R-:W-:Y:S01]  /*6070*/  ULDC UR5, c[0x0][0x610] ;  /* 0x0001840000057ab9 */ /* 0x000fe20000000800 */
[----:B------:R-:W-:Y:S02]  /*6080*/  IMAD R4, R5, UR18, R4 ;  /* 0x0000001205047c24 */ /* 0x000fe4000f8e0204 */
[----:B------:R-:W-:Y:S01]  /*6090*/  IMAD R19, R6, UR4, R19 ;  /* 0x0000000406137c24 */ /* 0x000fe2000f8e0213 */
[----:B------:R-:W-:Y:S01]  /*60a0*/  ULDC UR4, c[0x0][0x600] ;  /* 0x0001800000047ab9 */ /* 0x000fe20000000800 */
[----:B------:R-:W-:-:S02]  /*60b0*/  IMAD R17, R4, UR5, R17 ;  /* 0x0000000504117c24 */ /* 0x000fc4000f8e0211 */
[----:B------:R-:W-:Y:S02]  /*60c0*/  IMAD R6, R19, UR4, R18 ;  /* 0x0000000413067c24 */ /* 0x000fe4000f8e0212 */
[----:B------:R-:W-:Y:S02]  /*60d0*/  IMAD.MOV.U32 R10, RZ, RZ, 0x1 ;  /* 0x00000001ff0a7424 */ /* 0x000fe400078e00ff */
[----:B------:R-:W-:Y:S01]  /*60e0*/  IMAD.MOV.U32 R5, RZ, RZ, R16 ;  /* 0x000000ffff057224 */ /* 0x000fe200078e0010 */
[----:B------:R-:W-:Y:S02]  /*60f0*/  SEL R4, R6, R17, !P4 ;  /* 0x0000001106047207 */ /* 0x000fe40006000000 */
[----:B------:R-:W-:-:S07]  /*6100*/  SEL R6, R17, R6, !P4 ;  /* 0x0000000611067207 */ /* 0x000fce0006000000 */
.L_x_115:
[----:B------:R-:W-:Y:S05]  /*6110*/  BSYNC B1 ;  /* 0x0000000000017941 */ /* 0x000fea0003800000 */
.L_x_114:
[----:B------:R-:W-:-:S13]  /*6120*/  LOP3.LUT P1, RZ, R10, 0xff, RZ, 0xc0, !PT ;  /* 0x000000ff0aff7812 */ /* 0x000fda000782c0ff */
[----:B------:R-:W-:Y:S05]  /*6130*/  @P1 BRA `(.L_x_118) ;  /* 0xfffffff4004c1947 */ /* 0x000fea000383ffff */
[----:B------:R-:W-:Y:S05]  /*6140*/  BSYNC B0 ;  /* 0x0000000000007941 */ /* 0x000fea0003800000 */
.L_x_106:
[----:B------:R-:W-:-:S03]  /*6150*/  UMOV UR4, 0xffffffff ;  /* 0xffffffff00047882 */ /* 0x000fc60000000000 */
[----:B------:R-:W-:Y:S05]  /*6160*/  BRA.DIV UR4, `(.L_x_119) ;  /* 0x0000000604707947 */ /* 0x000fea000b800000 */
[----:B------:R-:W-:-:S13]  /*6170*/  ELECT P0, URZ, PT ;  /* 0x00000000003f782f */ /* 0x000fda0003800000 */
.L_x_136:
[----:B------:R-:W-:Y:S04]  /*6180*/  BSSY B0, `(.L_x_120) ;  /* 0x0000034000007945 */ /* 0x000fe80003800000 */
[----:B------:R-:W-:Y:S05]  /*6190*/  @!P0 BRA `(.L_x_121) ;  /* 0x0000000000c88947 */ /* 0x000fea0003800000 */
[----:B------:R-:W-:-:S04]  /*61a0*/  LOP3.LUT R7, R7, 0x2, RZ, 0xfc, !PT ;  /* 0x0000000207077812 */ /* 0x000fc800078efcff */
[----:B------:R-:W-:-:S13]  /*61b0*/  ISETP.NE.AND P0, PT, R7, 0x3, PT ;  /* 0x000000030700780c */ /* 0x000fda0003f05270 */
[----:B------:R-:W-:Y:S05]  /*61c0*/  @!P0 BRA `(.L_x_122) ;  /* 0x0000000000048947 */ /* 0x000fea0003800000 */
[----:B------:R-:W-:Y:S01]  /*61d0*/  BPT.TRAP 0x1 ;  /* 0x000000040000795c */ /* 0x000fe20000300000 */
.L_x_122:
[----:B------:R-:W0:Y:S01]  /*61e0*/  S2R R3, SR_CgaCtaId ;  /* 0x0000000000037919 */ /* 0x000e220000008800 */
[----:B------:R-:W-:Y:S02]  /*61f0*/  MOV R0, 0x400 ;  /* 0x0000040000007802 */ /* 0x000fe40000000f00 */
[----:B------:R-:W-:Y:S02]  /*6200*/  SHF.L.U32 R2, R12, 0x1f, RZ ;  /* 0x0000001f0c027819 */ /* 0x000fe400000006ff */
[----:B0-----:R-:W-:-:S05]  /*6210*/  LEA R0, R3, R0, 0x18 ;  /* 0x0000000003007211 */ /* 0x001fca00078ec0ff */
[----:B------:R-:W-:-:S04]  /*6220*/  VIADD R0, R0, 0x28 ;  /* 0x0000002800007836 */ /* 0x000fc80000000000 */
[C---:B------:R-:W-:Y:S02]  /*6230*/  IMAD R5, R15.reuse, 0x8, R0 ;  /* 0x000000080f057824 */ /* 0x040fe400078e0200 */
[----:B------:R-:W-:Y:S02]  /*6240*/  VIADD R15, R15, 0x1 ;  /* 0x000000010f0f7836 */ /* 0x000fe40000000000 */
[----:B------:R-:W0:Y:S03]  /*6250*/  SYNCS.PHASECHK.TRANS64.TRYWAIT P0, [R5+URZ], R2 ;  /* 0x00000002050075a7 */ /* 0x000e26000800017f */
[----:B------:R-:W-:-:S04]  /*6260*/  ISETP.NE.AND P1, PT, R15, 0x5, PT ;  /* 0x000000050f00780c */ /* 0x000fc80003f25270 */
[----:B------:R-:W-:Y:S02]  /*6270*/  SEL R3, RZ, 0x1, P1 ;  /* 0x00000001ff037807 */ /* 0x000fe40000800000 */
[----:B------:R-:W-:Y:S02]  /*6280*/  SEL R15, R15, RZ, P1 ;  /* 0x000000ff0f0f7207 */ /* 0x000fe40000800000 */
[----:B------:R-:W-:-:S03]  /*6290*/  LOP3.LUT R12, R12, R3, RZ, 0x3c, !PT ;  /* 0x000000030c0c7212 */ /* 0x000fc600078e3cff */
[----:B------:R-:W-:Y:S01]  /*62a0*/  IMAD R7, R15, 0x8, R0 ;  /* 0x000000080f077824 */ /* 0x000fe200078e0200 */
[----:B------:R-:W-:Y:S01]  /*62b0*/  SHF.L.U32 R4, R12, 0x1f, RZ ;  /* 0x0000001f0c047819 */ /* 0x000fe200000006ff */
[----:B0-----:R-:W-:Y:S06]  /*62c0*/  @!P0 BRA `(.L_x_123) ;  /* 0x00000004003c8947 */ /* 0x001fec0003800000 */
.L_x_137:
[----:B------:R-:W1:Y:S01]  /*62d0*/  SYNCS.PHASECHK.TRANS64.TRYWAIT P0, [R7+URZ], R4 ;  /* 0x00000004070075a7 */ /* 0x000e62000800017f */
[----:B0-----:R-:W-:-:S05]  /*62e0*/  VIADD R2, R15, 0x1 ;  /* 0x000000010f027836 */ /* 0x001fca0000000000 */
[----:B------:R-:W-:-:S04]  /*62f0*/  ISETP.NE.AND P1, PT, R2, 0x5, PT ;  /* 0x000000050200780c */ /* 0x000fc80003f25270 */
[----:B------:R-:W-:Y:S02]  /*6300*/  SEL R3, RZ, 0x1, P1 ;  /* 0x00000001ff037807 */ /* 0x000fe40000800000 */
[----:B------:R-:W-:Y:S02]  /*6310*/  SEL R9, R2, RZ, P1 ;  /* 0x000000ff02097207 */ /* 0x000fe40000800000 */
[----:B------:R-:W-:-:S03]  /*6320*/  LOP3.LUT R12, R12, R3, RZ, 0x3c, !PT ;  /* 0x000000030c0c7212 */ /* 0x000fc600078e3cff */
[----:B------:R-:W-:Y:S01]  /*6330*/  IMAD R8, R9, 0x8, R0 ;  /* 0x0000000809087824 */ /* 0x000fe200078e0200 */
[----:B------:R-:W-:Y:S01]  /*6340*/  SHF.L.U32 R5, R12, 0x1f, RZ ;  /* 0x0000001f0c057819 */ /* 0x000fe200000006ff */
[----:B-1----:R-:W-:Y:S06]  /*6350*/  @!P0 BRA `(.L_x_124) ;  /* 0x00000004002c8947 */ /* 0x002fec0003800000 */
.L_x_138:
[----:B------:R-:W1:Y:S01]  /*6360*/  SYNCS.PHASECHK.TRANS64.TRYWAIT P0, [R8+URZ], R5 ;  /* 0x00000005080075a7 */ /* 0x000e62000800017f */
[----:B------:R-:W-:-:S05]  /*6370*/  VIADD R2, R9, 0x1 ;  /* 0x0000000109027836 */ /* 0x000fca0000000000 */
[----:B------:R-:W-:-:S04]  /*6380*/  ISETP.NE.AND P1, PT, R2, 0x5, PT ;  /* 0x000000050200780c */ /* 0x000fc80003f25270 */
[----:B------:R-:W-:Y:S02]  /*6390*/  SEL R3, RZ, 0x1, P1 ;  /* 0x00000001ff037807 */ /* 0x000fe40000800000 */
[----:B0-----:R-:W-:Y:S02]  /*63a0*/  SEL R7, R2, RZ, P1 ;  /* 0x000000ff02077207 */ /* 0x001fe40000800000 */
[----:B------:R-:W-:-:S03]  /*63b0*/  LOP3.LUT R9, R12, R3, RZ, 0x3c, !PT ;  /* 0x000000030c097212 */ /* 0x000fc600078e3cff */
[----:B------:R-:W-:Y:S01]  /*63c0*/  IMAD R11, R7, 0x8, R0 ;  /* 0x00000008070b7824 */ /* 0x000fe200078e0200 */
[----:B------:R-:W-:Y:S01]  /*63d0*/  SHF.L.U32 R6, R9, 0x1f, RZ ;  /* 0x0000001f09067819 */ /* 0x000fe200000006ff */
[----:B-1----:R-:W-:Y:S06]  /*63e0*/  @!P0 BRA `(.L_x_125) ;  /* 0x00000004001c8947 */ /* 0x002fec0003800000 */
.L_x_139:
[----:B------:R-:W1:Y:S01]  /*63f0*/  SYNCS.PHASECHK.TRANS64.TRYWAIT P0, [R11+URZ], R6 ;  /* 0x000000060b0075a7 */ /* 0x000e62000800017f */
[----:B------:R-:W-:-:S05]  /*6400*/  VIADD R2, R7, 0x1 ;  /* 0x0000000107027836 */ /* 0x000fca0000000000 */
[----:B------:R-:W-:-:S04]  /*6410*/  ISETP.NE.AND P1, PT, R2, 0x5, PT ;  /* 0x000000050200780c */ /* 0x000fc80003f25270 */
[----:B------:R-:W-:Y:S02]  /*6420*/  SEL R4, RZ, 0x1, P1 ;  /* 0x00000001ff047807 */ /* 0x000fe40000800000 */
[----:B------:R-:W-:Y:S02]  /*6430*/  SEL R3, R2, RZ, P1 ;  /* 0x000000ff02037207 */ /* 0x000fe40000800000 */
[----:B------:R-:W-:Y:S01]  /*6440*/  LOP3.LUT R4, R9, R4, RZ, 0x3c, !PT ;  /* 0x0000000409047212 */ /* 0x000fe200078e3cff */
[----:B-1----:R-:W-:Y:S06]  /*6450*/  @!P0 BRA `(.L_x_126) ;  /* 0x0000000400148947 */ /* 0x002fec0003800000 */
.L_x_140:
[----:B------:R-:W-:Y:S01]  /*6460*/  IMAD R3, R3, 0x8, R0 ;  /* 0x0000000803037824 */ /* 0x000fe200078e0200 */
[----:B------:R-:W-:-:S07]  /*6470*/  SHF.L.U32 R0, R4, 0x1f, RZ ;  /* 0x0000001f04007819 */ /* 0x000fce00000006ff */
.L_x_127:
[----:B--2---:R2:W3:Y:S02]  /*6480*/  SYNCS.PHASECHK.TRANS64.TRYWAIT P0, [R3+URZ], R0 ;  /* 0x00000000030075a7 */ /* 0x0044e4000800017f */
[----:B---3--:R-:W-:Y:S05]  /*6490*/  @!P0 NANOSLEEP.SYNCS 0x989680 ;  /* 0x009896800000895d */ /* 0x008fea0003900000 */
[----:B------:R-:W3:Y:S02]  /*64a0*/  @!P0 SYNCS.PHASECHK.TRANS64 P0, [R3+URZ], R0 ;  /* 0x00000000030085a7 */ /* 0x000ee4000800007f */
[----:B---3--:R-:W-:Y:S05]  /*64b0*/  @!P0 BRA `(.L_x_127) ;  /* 0xfffffffc00f08947 */ /* 0x008fea000383ffff */
.L_x_121:
[----:B------:R-:W-:Y:S05]  /*64c0*/  BSYNC B0 ;  /* 0x0000000000007941 */ /* 0x000fea0003800000 */
.L_x_120:
[----:B------:R-:W-:Y:S05]  /*64d0*/  EXIT ;  /* 0x000000000000794d */ /* 0x000fea0003800000 */
.L_x_15:
[----:B0-----:R-:W-:-:S04]  /*64e0*/  IMAD.U32 R15, RZ, RZ, UR15 ;  /* 0x0000000fff0f7e24 */ /* 0x001fc8000f8e00ff */
[----:B------:R0:W1:Y:S03]  /*64f0*/  SYNCS.PHASECHK.TRANS64.TRYWAIT P0, [R15+URZ+-0x8], R14 ;  /* 0xfffff80e0f0075a7 */ /* 0x000066000800017f */
[----:B-1----:R-:W-:Y:S05]  /*6500*/  @!P0 NANOSLEEP.SYNCS 0x989680 ;  /* 0x009896800000895d */ /* 0x002fea0003900000 */
[----:B------:R-:W1:Y:S02]  /*6510*/  @!P0 SYNCS.PHASECHK.TRANS64 P0, [R15+URZ+-0x8], R14 ;  /* 0xfffff80e0f0085a7 */ /* 0x000e64000800007f */
[----:B-1----:R-:W-:Y:S05]  /*6520*/  @!P0 BRA `(.L_x_15) ;  /* 0xfffffffc00ec8947 */ /* 0x002fea000383ffff */
[----:B------:R-:W-:Y:S05]  /*6530*/  BRA `(.L_x_128) ;  /* 0xffffffac00ec7947 */ /* 0x000fea000383ffff */
.L_x_20:
[----:B-1----:R-:W-:-:S04]  /*6540*/  IMAD.U32 R15, RZ, RZ, UR6 ;  /* 0x00000006ff0f7e24 */ /* 0x002fc8000f8e00ff */
[----:B------:R1:W2:Y:S03]  /*6550*/  SYNCS.PHASECHK.TRANS64.TRYWAIT P0, [R15+URZ], R14 ;  /* 0x0000000e0f0075a7 */ /* 0x0002a6000800017f */
[----:B--2---:R-:W-:Y:S05]  /*6560*/  @!P0 NANOSLEEP.SYNCS 0x989680 ;  /* 0x009896800000895d */ /* 0x004fea0003900000 */
[----:B------:R-:W2:Y:S02]  /*6570*/  @!P0 SYNCS.PHASECHK.TRANS64 P0, [R15+URZ], R14 ;  /* 0x0000000e0f0085a7 */ /* 0x000ea4000800007f */
[----:B--2---:R-:W-:Y:S05]  /*6580*/  @!P0 BRA `(.L_x_20) ;  /* 0xfffffffc00ec8947 */ /* 0x004fea000383ffff */
[----:B------:R-:W-:Y:S05]  /*6590*/  BRA `(.L_x_19) ;  /* 0xffffffb000947947 */ /* 0x000fea000383ffff */
.L_x_26:
[----:B-1----:R-:W-:-:S04]  /*65a0*/  IMAD.U32 R16, RZ, RZ, UR9 ;  /* 0x00000009ff107e24 */ /* 0x002fc8000f8e00ff */
[----:B------:R1:W2:Y:S03]  /*65b0*/  SYNCS.PHASECHK.TRANS64.TRYWAIT P0, [R16+URZ], R15 ;  /* 0x0000000f100075a7 */ /* 0x0002a6000800017f */
[----:B--2---:R-:W-:Y:S05]  /*65c0*/  @!P0 NANOSLEEP.SYNCS 0x989680 ;  /* 0x009896800000895d */ /* 0x004fea0003900000 */
[----:B------:R-:W2:Y:S02]  /*65d0*/  @!P0 SYNCS.PHASECHK.TRANS64 P0, [R16+URZ], R15 ;  /* 0x0000000f100085a7 */ /* 0x000ea4000800007f */
[----:B--2---:R-:W-:Y:S05]  /*65e0*/  @!P0 BRA `(.L_x_26) ;  /* 0xfffffffc00ec8947 */ /* 0x004fea000383ffff */
[----:B------:R-:W-:Y:S05]  /*65f0*/  BRA `(.L_x_25) ;  /* 0xffffffb400e87947 */ /* 0x000fea000383ffff */
.L_x_34:
[----:B0-----:R-:W-:-:S04]  /*6600*/  IMAD.U32 R15, RZ, RZ, UR15 ;  /* 0x0000000fff0f7e24 */ /* 0x001fc8000f8e00ff */
[----:B------:R0:W1:Y:S03]  /*6610*/  SYNCS.PHASECHK.TRANS64.TRYWAIT P0, [R15+URZ+0x8], R14 ;  /* 0x0000080e0f0075a7 */ /* 0x000066000800017f */
[----:B-1----:R-:W-:Y:S05]  /*6620*/  @!P0 NANOSLEEP.SYNCS 0x989680 ;  /* 0x009896800000895d */ /* 0x002fea0003900000 */
[----:B------:R-:W1:Y:S02]  /*6630*/  @!P0 SYNCS.PHASECHK.TRANS64 P0, [R15+URZ+0x8], R14 ;  /* 0x0000080e0f0085a7 */ /* 0x000e64000800007f */
[----:B-1----:R-:W-:Y:S05]  /*6640*/  @!P0 BRA `(.L_x_34) ;  /* 0xfffffffc00ec8947 */ /* 0x002fea000383ffff */
[----:B------:R-:W-:Y:S05]  /*6650*/  BRA `(.L_x_129) ;  /* 0xffffffc000207947 */ /* 0x000fea000383ffff */
.L_x_107:
[----:B------:R-:W-:Y:S01]  /*6660*/  BSSY B1, `(.L_x_130) ;  /* 0x0000006000017945 */ /* 0x000fe20003800000 */
[----:B------:R-:W-:-:S07]  /*6670*/  IMAD.MOV.U32 R10, RZ, RZ, -0x1 ;  /* 0xffffffffff0a7424 */ /* 0x000fce00078e00ff */
[----:B------:R-:W-:Y:S05]  /*6680*/  WARPSYNC.COLLECTIVE R10, `(.L_x_131) ;  /* 0x000000000a0c7348 */ /* 0x000fea0003c00000 */
[----:B------:R-:W-:Y:S02]  /*6690*/  ELECT P1, UR62, PT ;  /* 0x00000000003e782f */ /* 0x000fe40003820000 */
[----:B------:R-:W-:Y:S01]  /*66a0*/  MOV R10, UR62 ;  /* 0x0000003e000a7c02 */ /* 0x000fe20008000f00 */
[----:B------:R-:W-:Y:S10]  /*66b0*/  ENDCOLLECTIVE ;  /* 0x000000000000791b */ /* 0x000ff40003800000 */
.L_x_131:
[----:B------:R-:W-:Y:S05]  /*66c0*/  BSYNC B1 ;  /* 0x0000000000017941 */ /* 0x000fea0003800000 */
.L_x_130:
[----:B------:R-:W-:Y:S05]  /*66d0*/  BRA `(.L_x_132) ;  /* 0xffffffec00f07947 */ /* 0x000fea000383ffff */
.L_x_110:
[----:B-1----:R1:W2:Y:S02]  /*66e0*/  SYNCS.PHASECHK.TRANS64.TRYWAIT P1, [R19+URZ+0x28], R10 ;  /* 0x0000280a130075a7 */ /* 0x0022a4000802017f */
[----:B--2---:R-:W-:Y:S05]  /*66f0*/  @!P1 NANOSLEEP.SYNCS 0x989680 ;  /* 0x009896800000995d */ /* 0x004fea0003900000 */
[----:B------:R-:W2:Y:S02]  /*6700*/  @!P1 SYNCS.PHASECHK.TRANS64 P1, [R19+URZ+0x28], R10 ;  /* 0x0000280a130095a7 */ /* 0x000ea4000802007f */
[----:B--2---:R-:W-:Y:S05]  /*6710*/  @!P1 BRA `(.L_x_110) ;  /* 0xfffffffc00f09947 */ /* 0x004fea000383ffff */
[----:B------:R-:W-:Y:S05]  /*6720*/  BRA `(.L_x_133) ;  /* 0xfffffff000247947 */ /* 0x000fea000383ffff */
.L_x_119:
[----:B------:R-:W-:Y:S01]  /*6730*/  BSSY B0, `(.L_x_134) ;  /* 0x0000006000007945 */ /* 0x000fe20003800000 */
[----:B------:R-:W-:-:S07]  /*6740*/  IMAD.MOV.U32 R10, RZ, RZ, -0x1 ;  /* 0xffffffffff0a7424 */ /* 0x000fce00078e00ff */
[----:B------:R-:W-:Y:S05]  /*6750*/  WARPSYNC.COLLECTIVE R10, `(.L_x_135) ;  /* 0x000000000a0c7348 */ /* 0x000fea0003c00000 */
[----:B------:R-:W-:Y:S02]  /*6760*/  ELECT P1, UR62, PT ;  /* 0x00000000003e782f */ /* 0x000fe40003820000 */
[----:B------:R-:W-:Y:S01]  /*6770*/  MOV R10, UR62 ;  /* 0x0000003e000a7c02 */ /* 0x000fe20008000f00 */
[----:B------:R-:W-:Y:S10]  /*6780*/  ENDCOLLECTIVE ;  /* 0x000000000000791b */ /* 0x000ff40003800000 */
.L_x_135:
[----:B------:R-:W-:Y:S05]  /*6790*/  BSYNC B0 ;  /* 0x0000000000007941 */ /* 0x000fea0003800000 */
.L_x_134:
[----:B------:R-:W-:Y:S01]  /*67a0*/  PLOP3.LUT P0, PT, P1, PT, PT, 0x80, 0x0 ;  /* 0x000000000000781c */ /* 0x000fe20000f0f070 */
[----:B------:R-:W-:-:S12]  /*67b0*/  BRA `(.L_x_136) ;  /* 0xfffffff800707947 */ /* 0x000fd8000383ffff */
.L_x_123:
[----:B0-----:R0:W1:Y:S02]  /*67c0*/  SYNCS.PHASECHK.TRANS64.TRYWAIT P0, [R5+URZ], R2 ;  /* 0x00000002050075a7 */ /* 0x001064000800017f */
[----:B-1----:R-:W-:Y:S05]  /*67d0*/  @!P0 NANOSLEEP.SYNCS 0x989680 ;  /* 0x009896800000895d */ /* 0x002fea0003900000 */
[----:B------:R-:W1:Y:S02]  /*67e0*/  @!P0 SYNCS.PHASECHK.TRANS64 P0, [R5+URZ], R2 ;  /* 0x00000002050085a7 */ /* 0x000e64000800007f */
[----:B-1----:R-:W-:Y:S05]  /*67f0*/  @!P0 BRA `(.L_x_123) ;  /* 0xfffffffc00f08947 */ /* 0x002fea000383ffff */
[----:B------:R-:W-:Y:S05]  /*6800*/  BRA `(.L_x_137) ;  /* 0xfffffff800b07947 */ /* 0x000fea000383ffff */
.L_x_124:
[----:B0-----:R0:W1:Y:S02]  /*6810*/  SYNCS.PHASECHK.TRANS64.TRYWAIT P0, [R7+URZ], R4 ;  /* 0x00000004070075a7 */ /* 0x001064000800017f */
[----:B-1----:R-:W-:Y:S05]  /*6820*/  @!P0 NANOSLEEP.SYNCS 0x989680 ;  /* 0x009896800000895d */ /* 0x002fea0003900000 */
[----:B------:R-:W1:Y:S02]  /*6830*/  @!P0 SYNCS.PHASECHK.TRANS64 P0, [R7+URZ], R4 ;  /* 0x00000004070085a7 */ /* 0x000e64000800007f */
[----:B-1----:R-:W-:Y:S05]  /*6840*/  @!P0 BRA `(.L_x_124) ;  /* 0xfffffffc00f08947 */ /* 0x002fea000383ffff */
[----:B------:R-:W-:Y:S05]  /*6850*/  BRA `(.L_x_138) ;  /* 0xfffffff800c07947 */ /* 0x000fea000383ffff */
.L_x_125:
[----:B0-----:R0:W1:Y:S02]  /*6860*/  SYNCS.PHASECHK.TRANS64.TRYWAIT P0, [R8+URZ], R5 ;  /* 0x00000005080075a7 */ /* 0x001064000800017f */
[----:B-1----:R-:W-:Y:S05]  /*6870*/  @!P0 NANOSLEEP.SYNCS 0x989680 ;  /* 0x009896800000895d */ /* 0x002fea0003900000 */
[----:B------:R-:W1:Y:S02]  /*6880*/  @!P0 SYNCS.PHASECHK.TRANS64 P0, [R8+URZ], R5 ;  /* 0x00000005080085a7 */ /* 0x000e64000800007f */
[----:B-1----:R-:W-:Y:S05]  /*6890*/  @!P0 BRA `(.L_x_125) ;  /* 0xfffffffc00f08947 */ /* 0x002fea000383ffff */
[----:B------:R-:W-:Y:S05]  /*68a0*/  BRA `(.L_x_139) ;  /* 0xfffffff800d07947 */ /* 0x000fea000383ffff */
.L_x_126:
[----:B-1----:R1:W2:Y:S02]  /*68b0*/  SYNCS.PHASECHK.TRANS64.TRYWAIT P0, [R11+URZ], R6 ;  /* 0x000000060b0075a7 */ /* 0x0022a4000800017f */
[----:B--2---:R-:W-:Y:S05]  /*68c0*/  @!P0 NANOSLEEP.SYNCS 0x989680 ;  /* 0x009896800000895d */ /* 0x004fea0003900000 */
[----:B------:R-:W2:Y:S02]  /*68d0*/  @!P0 SYNCS.PHASECHK.TRANS64 P0, [R11+URZ], R6 ;  /* 0x000000060b0085a7 */ /* 0x000ea4000800007f */
[----:B--2---:R-:W-:Y:S05]  /*68e0*/  @!P0 BRA `(.L_x_126) ;  /* 0xfffffffc00f08947 */ /* 0x004fea000383ffff */
[----:B------:R-:W-:Y:S05]  /*68f0*/  BRA `(.L_x_140) ;  /* 0xfffffff800d87947 */ /* 0x000fea000383ffff */
.L_x_141:
[----:B------:R-:W-:-:S00]  /*6900*/  BRA `(.L_x_141) ;  /* 0xfffffffc00fc7947 */ /* 0x000fc0000383ffff */
[----:B------:R-:W-:-:S00]  /*6910*/  NOP ;  /* 0x0000000000007918 */ /* 0x000fc00000000000 */
        /* <DEDUP_REMOVED lines=14> */
.L_x_142:


//--------------------- .nv.shared._ZN7cutlass13device_kernelINS_4gemm6kernel13GemmUniversalIN4cute5tupleIJiiiiEEENS1_10collective13CollectiveMmaINS1_37MainloopSm90TmaGmmaWarpSpecializedFP8ILi5ENS5_IJNS4_1CILi1EEESB_SB_EEENS1_32KernelTmaWarpSpecializedPingpongEEENS5_IJNSA_ILi64EEESF_SF_EEENS_12float_e4m3_tENS5_IJlSB_lEEESH_SI_NS4_8TiledMMAINS4_8MMA_AtomIJNS4_4SM904GMMA30MMA_64x64x32_F32E4M3E4M3_SS_TNILNSM_7ScaleInE1ELSO_1EEEEEENS4_6LayoutISC_NS5_IJNSA_ILi0EEESS_SS_EEEEENS5_IJNS4_10UnderscoreESV_SV_EEEEENS4_13SM90_TMA_LOADENS4_14ComposedLayoutINS4_7SwizzleILi2ELi4ELi3EEENS4_18smem_ptr_flag_bitsILi8EEENSR_INS5_IJNSA_ILi8EEESF_EEENS5_IJSF_SB_EEEEEEEvNS4_8identityESY_S18_vS19_EENS_8epilogue10collective6detail29Sm90TmaWarpSpecializedAdapterINS1C_15DefaultEpilogueISH_SI_SI_NS1B_6thread17LinearCombinationISH_Li1EffLNS1G_9ScaleType4KindE0ELNS_15FloatRoundStyleE2ESH_EENS1_15EpilogueDefaultEEEEEvvEEEEvNT_6ParamsE --------------------------
	.section	.nv.shared._ZN7cutlass13device_kernelINS_4gemm6kernel13GemmUniversalIN4cute5tupleIJiiiiEEENS1_10collective13CollectiveMmaINS1_37MainloopSm90TmaGmmaWarpSpecializedFP8ILi5ENS5_IJNS4_1CILi1EEESB_SB_EEENS1_32KernelTmaWarpSpecializedPingpongEEENS5_IJNSA_ILi64EEESF_SF_EEENS_12float_e4m3_tENS5_IJlSB_lEEESH_SI_NS4_8TiledMMAINS4_8MMA_AtomIJNS4_4SM904GMMA30MMA_64x64x32_F32E4M3E4M3_SS_TNILNSM_7ScaleInE1ELSO_1EEEEEENS4_6LayoutISC_NS5_IJNSA_ILi0EEESS_SS_EEEEENS5_IJNS4_10UnderscoreESV_SV_EEEEENS4_13SM90_TMA_LOADENS4_14ComposedLayoutINS4_7SwizzleILi2ELi4ELi3EEENS4_18smem_ptr_flag_bitsILi8EEENSR_INS5_IJNSA_ILi8EEESF_EEENS5_IJSF_SB_EEEEEEEvNS4_8identityESY_S18_vS19_EENS_8epilogue10collective6detail29Sm90TmaWarpSpecializedAdapterINS1C_15DefaultEpilogueISH_SI_SI_NS1B_6thread17LinearCombinationISH_Li1EffLNS1G_9ScaleType4KindE0ELNS_15FloatRoundStyleE2ESH_EENS1_15EpilogueDefaultEEEEEvvEEEEvNT_6ParamsE,"aw",@nobits
	.sectionflags	@""
	.align	16
	.zero		1024


//--------------------- .nv.shared.reserved.0     --------------------------
	.section	.nv.shared.reserved.0,"aw",@nobits
	.weak		__nv_reservedSMEM_offset_0_alias
	.size		__nv_reservedSMEM_offset_0_alias, 0, 0
	.other		__nv_reservedSMEM_offset_0_alias,@"STO_CUDA_RESERVED_SHARED STV_DEFAULT"
__nv_reservedSMEM_offset_0_alias:
	.zero		0


//--------------------- .nv.global                --------------------------
	.section	.nv.global,"aw",@nobits
.nv.global:
	.type		_ZN39_INTERNAL_7e049c57_4_k_cu_b3114e12_32204cute1_E,@object
	.size		_ZN39_INTERNAL_7e049c57_4_k_cu_b3114e12_32204cute1_E,(_ZN39_INTERNAL_7e049c57_4_k_cu_b3114e12_32204cuda3std3__45__cpo6cbeginE - _ZN39_INTERNAL_7e049c57_4_k_cu_b3114e12_32204cute1_E)
_ZN39_INTERNAL_7e049c57_4_k_cu_b3114e12_32204cute1_E:
	.zero		1
	.type		_ZN39_INTERNAL_7e049c57_4_k_cu_b3114e12_32204cuda3std3__45__cpo6cbeginE,@object
	.size		_ZN39_INTERNAL_7e049c57_4_k_cu_b3114e12_32204cuda3std3__45__cpo6cbeginE,(_ZN39_INTERNAL_7e049c57_4_k_cu_b3114e12_32204cuda3std3__48in_placeE - _ZN39_INTERNAL_7e049c57_4_k_cu_b3114e12_32204cuda3std3__45__cpo6cbeginE)
_ZN39_INTERNAL_7e049c57_4_k_cu_b3114e12_32204cuda3std3__45__cpo6cbeginE:
	.zero		1
	.type		_ZN39_INTERNAL_7e049c57_4_k_cu_b3114e12_32204cuda3std3__48in_placeE,@object
	.size		_ZN39_INTERNAL_7e049c57_4_k_cu_b3114e12_32204cuda3std3__48in_placeE,(_ZN39_INTERNAL_7e049c57_4_k_cu_b3114e12_32204cuda3std6ranges3__45__cpo9iter_moveE - _ZN39_INTERNAL_7e049c57_4_k_cu_b3114e12_32204cuda3std3__48in_placeE)
_ZN39_INTERNAL_7e049c57_4_k_cu_b3114e12_32204cuda3std3__48in_placeE:
	.zero		1
	.type		_ZN39_INTERNAL_7e049c57_4_k_cu_b3114e12_32204cuda3std6ranges3__45__cpo9iter_moveE,@object
	.size		_ZN39_INTERNAL_7e049c57_4_k_cu_b3114e12_32204cuda3std6ranges3__45__cpo9iter_moveE,(_ZN39_INTERNAL_7e049c57_4_k_cu_b3114e12_32204cuda3std3__45__cpo5beginE - _ZN39_INTERNAL_7e049c57_4_k_cu_b3114e12_32204cuda3std6ranges3__45__cpo9iter_moveE)
_ZN39_INTERNAL_7e049c57_4_k_cu_b3114e12_32204cuda3std6ranges3__45__cpo9iter_moveE:
	.zero		1
	.type		_ZN39_INTERNAL_7e049c57_4_k_cu_b3114e12_32204cuda3std3__45__cpo5beginE,@object
	.size		_ZN39_INTERNAL_7e049c57_4_k_cu_b3114e12_32204cuda3std3__45__cpo5beginE,(_ZN39_INTERNAL_7e049c57_4_k_cu_b3114e12_32204cuda3std3__441_GLOBAL__N__7e049c57_4_k_cu_b3114e12_32206ignoreE - _ZN39_INTERNAL_7e049c57_4_k_cu_b3114e12_32204cuda3std3__45__cpo5beginE)
_ZN39_INTERNAL_7e049c57_4_k_cu_b3114e12_32204cuda3std3__45__cpo5beginE:
	.zero		1
	.type		_ZN39_INTERNAL_7e049c57_4_k_cu_b3114e12_32204cuda3std3__441_GLOBAL__N__7e049c57_4_k_cu_b3114e12_32206ignoreE,@object
	.size		_ZN39_INTERNAL_7e049c57_4_k_cu_b3114e12_32204cuda3std3__441_GLOBAL__N__7e049c57_4_k_cu_b3114e12_32206ignoreE,(_ZN39_INTERNAL_7e049c57_4_k_cu_b3114e12_32204cute7productE - _ZN39_INTERNAL_7e049c57_4_k_cu_b3114e12_32204cuda3std3__441_GLOBAL__N__7e049c57_4_k_cu_b3114e12_32206ignoreE)
_ZN39_INTERNAL_7e049c57_4_k_cu_b3114e12_32204cuda3std3__441_GLOBAL__N__7e049c57_4_k_cu_b3114e12_32206ignoreE:
	.zero		1
	.type		_ZN39_INTERNAL_7e049c57_4_k_cu_b3114e12_32204cute7productE,@object
	.size		_ZN39_INTERNAL_7e049c57_4_k_cu_b3114e12_32204cute7productE,(_ZN39_INTERNAL_7e049c57_4_k_cu_b3114e12_32204cuda3std3__45__cpo3endE - _ZN39_INTERNAL_7e049c57_4_k_cu_b3114e12_32204cute7productE)
_ZN39_INTERNAL_7e049c57_4_k_cu_b3114e12_32204cute7productE:
	.zero		1
	.type		_ZN39_INTERNAL_7e049c57_4_k_cu_b3114e12_32204cuda3std3__45__cpo3endE,@object
	.size		_ZN39_INTERNAL_7e049c57_4_k_cu_b3114e12_32204cuda3std3__45__cpo3endE,(_ZN39_INTERNAL_7e049c57_4_k_cu_b3114e12_32204cuda3std3__419piecewise_constructE - _ZN39_INTERNAL_7e049c57_4_k_cu_b3114e12_32204cuda3std3__45__cpo3endE)
_ZN39_INTERNAL_7e049c57_4_k_cu_b3114e12_32204cuda3std3__45__cpo3endE:
	.zero		1
	.type		_ZN39_INTERNAL_7e049c57_4_k_cu_b3114e12_32204cuda3std3__419piecewise_constructE,@object
	.size		_ZN39_INTERNAL_7e049c57_4_k_cu_b3114e12_32204cuda3std3__419piecewise_constructE,(_ZN39_INTERNAL_7e049c57_4_k_cu_b3114e12_32204cuda3std3__45__cpo4cendE - _ZN39_INTERNAL_7e049c57_4_k_cu_b3114e12_32204cuda3std3__419piecewise_constructE)
_ZN39_INTERNAL_7e049c57_4_k_cu_b3114e12_32204cuda3std3__419piecewise_constructE:
	.zero		1
	.type		_ZN39_INTERNAL_7e049c57_4_k_cu_b3114e12_32204cuda3std3__45__cpo4cendE,@object
	.size		_ZN39_INTERNAL_7e049c57_4_k_cu_b3114e12_32204cuda3std3__45__cpo4cendE,(_ZN39_INTERNAL_7e049c57_4_k_cu_b3114e12_32204cuda3std6ranges3__45__cpo4swapE - _ZN39_INTERNAL_7e049c57_4_k_cu_b3114e12_32204cuda3std3__45__cpo4cendE)
_ZN39_INTERNAL_7e049c57_4_k_cu_b3114e12_32204cuda3std3__45__cpo4cendE:
	.zero		1
	.type		_ZN39_INTERNAL_7e049c57_4_k_cu_b3114e12_32204cuda3std6ranges3__45__cpo4swapE,@object
	.size		_ZN39_INTERNAL_7e049c57_4_k_cu_b3114e12_32204cuda3std6ranges3__45__cpo4swapE,(.L_7 - _ZN39_INTERNAL_7e049c57_4_k_cu_b3114e12_32204cuda3std6ranges3__45__cpo4swapE)
_ZN39_INTERNAL_7e049c57_4_k_cu_b3114e12_32204cuda3std6ranges3__45__cpo4swapE:
	.zero		1
.L_7:


//--------------------- .nv.constant0._ZN7cutlass13device_kernelINS_4gemm6kernel13GemmUniversalIN4cute5tupleIJiiiiEEENS1_10collective13CollectiveMmaINS1_37MainloopSm90TmaGmmaWarpSpecializedFP8ILi5ENS5_IJNS4_1CILi1EEESB_SB_EEENS1_32KernelTmaWarpSpecializedPingpongEEENS5_IJNSA_ILi64EEESF_SF_EEENS_12float_e4m3_tENS5_IJlSB_lEEESH_SI_NS4_8TiledMMAINS4_8MMA_AtomIJNS4_4SM904GMMA30MMA_64x64x32_F32E4M3E4M3_SS_TNILNSM_7ScaleInE1ELSO_1EEEEEENS4_6LayoutISC_NS5_IJNSA_ILi0EEESS_SS_EEEEENS5_IJNS4_10UnderscoreESV_SV_EEEEENS4_13SM90_TMA_LOADENS4_14ComposedLayoutINS4_7SwizzleILi2ELi4ELi3EEENS4_18smem_ptr_flag_bitsILi8EEENSR_INS5_IJNSA_ILi8EEESF_EEENS5_IJSF_SB_EEEEEEEvNS4_8identityESY_S18_vS19_EENS_8epilogue10collective6detail29Sm90TmaWarpSpecializedAdapterINS1C_15DefaultEpilogueISH_SI_SI_NS1B_6thread17LinearCombinationISH_Li1EffLNS1G_9ScaleType4KindE0ELNS_15FloatRoundStyleE2ESH_EENS1_15EpilogueDefaultEEEEEvvEEEEvNT_6ParamsE --------------------------
	.section	.nv.constant0._ZN7cutlass13device_kernelINS_4gemm6kernel13GemmUniversalIN4cute5tupleIJiiiiEEENS1_10collective13CollectiveMmaINS1_37MainloopSm90TmaGmmaWarpSpecializedFP8ILi5ENS5_IJNS4_1CILi1EEESB_SB_EEENS1_32KernelTmaWarpSpecializedPingpongEEENS5_IJNSA_ILi64EEESF_SF_EEENS_12float_e4m3_tENS5_IJlSB_lEEESH_SI_NS4_8TiledMMAINS4_8MMA_AtomIJNS4_4SM904GMMA30MMA_64x64x32_F32E4M3E4M3_SS_TNILNSM_7ScaleInE1ELSO_1EEEEEENS4_6LayoutISC_NS5_IJNSA_ILi0EEESS_SS_EEEEENS5_IJNS4_10UnderscoreESV_SV_EEEEENS4_13SM90_TMA_LOADENS4_14ComposedLayoutINS4_7SwizzleILi2ELi4ELi3EEENS4_18smem_ptr_flag_bitsILi8EEENSR_INS5_IJNSA_ILi8EEESF_EEENS5_IJSF_SB_EEEEEEEvNS4_8identityESY_S18_vS19_EENS_8epilogue10collective6detail29Sm90TmaWarpSpecializedAdapterINS1C_15DefaultEpilogueISH_SI_SI_NS1B_6thread17LinearCombinationISH_Li1EffLNS1G_9ScaleType4KindE0ELNS_15FloatRoundStyleE2ESH_EENS1_15EpilogueDefaultEEEEEvvEEEEvNT_6ParamsE,"a",@progbits
	.sectionflags	@""
	.align	4
.nv.constant0._ZN7cutlass13device_kernelINS_4gemm6kernel13GemmUniversalIN4cute5tupleIJiiiiEEENS1_10collective13CollectiveMmaINS1_37MainloopSm90TmaGmmaWarpSpecializedFP8ILi5ENS5_IJNS4_1CILi1EEESB_SB_EEENS1_32KernelTmaWarpSpecializedPingpongEEENS5_IJNSA_ILi64EEESF_SF_EEENS_12float_e4m3_tENS5_IJlSB_lEEESH_SI_NS4_8TiledMMAINS4_8MMA_AtomIJNS4_4SM904GMMA30MMA_64x64x32_F32E4M3E4M3_SS_TNILNSM_7ScaleInE1ELSO_1EEEEEENS4_6LayoutISC_NS5_IJNSA_ILi0EEESS_SS_EEEEENS5_IJNS4_10UnderscoreESV_SV_EEEEENS4_13SM90_TMA_LOADENS4_14ComposedLayoutINS4_7SwizzleILi2ELi4ELi3EEENS4_18smem_ptr_flag_bitsILi8EEENSR_INS5_IJNSA_ILi8EEESF_EEENS5_IJSF_SB_EEEEEEEvNS4_8identityESY_S18_vS19_EENS_8epilogue10collective6detail29Sm90TmaWarpSpecializedAdapterINS1C_15DefaultEpilogueISH_SI_SI_NS1B_6thread17LinearCombinationISH_Li1EffLNS1G_9ScaleType4KindE0ELNS_15FloatRoundStyleE2ESH_EENS1_15EpilogueDefaultEEEEEvvEEEEvNT_6ParamsE:
	.zero		1664


//--------------------- SYMBOLS --------------------------

	.type		.nv.reservedSmem.offset0,@object
	.size		.nv.reservedSmem.offset0,0x4
